	.target	sm_90a

	.elftype	@"ET_EXEC"


//--------------------- .note.nv.tkinfo           --------------------------
	.section	.note.nv.tkinfo,"",@"SHT_NOTE"
	.sectionflags	@"SHF_NOTE_NV_TKINFO"
	.tkinfo
        /*0018*/ 	.word	0x00000002
        /*0030*/ 	.string	""
        /*0030*/ 	.string	"ptxas"
        /*0030*/ 	.string	"Cuda compilation tools, release 13.0, V13.0.88"
        /*0030*/ 	.string	"Build cuda_13.0.r13.0/compiler.36424714_0"
        /*0030*/ 	.string	"-arch sm_90a -m 64 "



//--------------------- .note.nv.cuinfo           --------------------------
	.section	.note.nv.cuinfo,"",@"SHT_NOTE"
	.sectionflags	@"SHF_NOTE_NV_CUINFO"
        /*0018*/ 	.short	0x0002
        /*001a*/ 	.short	0x005a
        /*001c*/ 	.short	0x0082
	.zero		2


//--------------------- .nv.info                  --------------------------
	.section	.nv.info,"",@"SHT_CUDA_INFO"
	.align	4


	//----- nvinfo : EIATTR_REGCOUNT
	.align		4
        /*0000*/ 	.byte	0x04, 0x2f
        /*0002*/ 	.short	(.L_12 - .L_11)
	.align		4
.L_11:
        /*0004*/ 	.word	index@(_ZN7cutlass13device_kernelINS_4gemm6kernel13GemmUniversalIN4cute5tupleIJiiiiEEENS1_10collective13CollectiveMmaINS1_37MainloopSm90TmaGmmaWarpSpecializedFP8ILi7ENS5_IJNS4_1CILi1EEESB_SB_EEENS1_35KernelTmaWarpSpecializedCooperativeEEENS5_IJNSA_ILi256EEENSA_ILi64EEESG_EEENS_12float_e4m3_tENS5_IJlSB_lEEESI_SJ_NS4_8TiledMMAINS4_8MMA_AtomIJNS4_4SM904GMMA30MMA_64x64x32_F32E4M3E4M3_SS_TNILNSN_7ScaleInE1ELSP_1EEEEEENS4_6LayoutINS5_IJNSA_ILi2EEESB_SB_EEENS5_IJSB_NSA_ILi0EEESV_EEEEENS5_IJNS4_10UnderscoreESY_SY_EEEEENS4_13SM90_TMA_LOADENS4_14ComposedLayoutINS4_7SwizzleILi2ELi4ELi3EEENS4_18smem_ptr_flag_bitsILi8EEENSS_INS5_IJNSA_ILi8EEESG_EEENS5_IJSG_SB_EEEEEEEvNS4_8identityES11_S1B_vS1C_EENS_8epilogue10collective6detail29Sm90TmaWarpSpecializedAdapterINS1F_15DefaultEpilogueISI_SJ_SJ_NS1E_6thread17LinearCombinationISI_Li1EffLNS1J_9ScaleType4KindE0ELNS_15FloatRoundStyleE2ESI_EENS1_15EpilogueDefaultEEEEEvvEEEEvNT_6ParamsE)
        /*0008*/ 	.word	0x000000a8


	//----- nvinfo : EIATTR_FRAME_SIZE
	.align		4
.L_12:
        /*000c*/ 	.byte	0x04, 0x11
        /*000e*/ 	.short	(.L_14 - .L_13)
	.align		4
.L_13:
        /*0010*/ 	.word	index@(_ZN7cutlass13device_kernelINS_4gemm6kernel13GemmUniversalIN4cute5tupleIJiiiiEEENS1_10collective13CollectiveMmaINS1_37MainloopSm90TmaGmmaWarpSpecializedFP8ILi7ENS5_IJNS4_1CILi1EEESB_SB_EEENS1_35KernelTmaWarpSpecializedCooperativeEEENS5_IJNSA_ILi256EEENSA_ILi64EEESG_EEENS_12float_e4m3_tENS5_IJlSB_lEEESI_SJ_NS4_8TiledMMAINS4_8MMA_AtomIJNS4_4SM904GMMA30MMA_64x64x32_F32E4M3E4M3_SS_TNILNSN_7ScaleInE1ELSP_1EEEEEENS4_6LayoutINS5_IJNSA_ILi2EEESB_SB_EEENS5_IJSB_NSA_ILi0EEESV_EEEEENS5_IJNS4_10UnderscoreESY_SY_EEEEENS4_13SM90_TMA_LOADENS4_14ComposedLayoutINS4_7SwizzleILi2ELi4ELi3EEENS4_18smem_ptr_flag_bitsILi8EEENSS_INS5_IJNSA_ILi8EEESG_EEENS5_IJSG_SB_EEEEEEEvNS4_8identityES11_S1B_vS1C_EENS_8epilogue10collective6detail29Sm90TmaWarpSpecializedAdapterINS1F_15DefaultEpilogueISI_SJ_SJ_NS1E_6thread17LinearCombinationISI_Li1EffLNS1J_9ScaleType4KindE0ELNS_15FloatRoundStyleE2ESI_EENS1_15EpilogueDefaultEEEEEvvEEEEvNT_6ParamsE)
        /*0014*/ 	.word	0x00000000


	//----- nvinfo : EIATTR_MIN_STACK_SIZE
	.align		4
.L_14:
        /*0018*/ 	.byte	0x04, 0x12
        /*001a*/ 	.short	(.L_16 - .L_15)
	.align		4
.L_15:
        /*001c*/ 	.word	index@(_ZN7cutlass13device_kernelINS_4gemm6kernel13GemmUniversalIN4cute5tupleIJiiiiEEENS1_10collective13CollectiveMmaINS1_37MainloopSm90TmaGmmaWarpSpecializedFP8ILi7ENS5_IJNS4_1CILi1EEESB_SB_EEENS1_35KernelTmaWarpSpecializedCooperativeEEENS5_IJNSA_ILi256EEENSA_ILi64EEESG_EEENS_12float_e4m3_tENS5_IJlSB_lEEESI_SJ_NS4_8TiledMMAINS4_8MMA_AtomIJNS4_4SM904GMMA30MMA_64x64x32_F32E4M3E4M3_SS_TNILNSN_7ScaleInE1ELSP_1EEEEEENS4_6LayoutINS5_IJNSA_ILi2EEESB_SB_EEENS5_IJSB_NSA_ILi0EEESV_EEEEENS5_IJNS4_10UnderscoreESY_SY_EEEEENS4_13SM90_TMA_LOADENS4_14ComposedLayoutINS4_7SwizzleILi2ELi4ELi3EEENS4_18smem_ptr_flag_bitsILi8EEENSS_INS5_IJNSA_ILi8EEESG_EEENS5_IJSG_SB_EEEEEEEvNS4_8identityES11_S1B_vS1C_EENS_8epilogue10collective6detail29Sm90TmaWarpSpecializedAdapterINS1F_15DefaultEpilogueISI_SJ_SJ_NS1E_6thread17LinearCombinationISI_Li1EffLNS1J_9ScaleType4KindE0ELNS_15FloatRoundStyleE2ESI_EENS1_15EpilogueDefaultEEEEEvvEEEEvNT_6ParamsE)
        /*0020*/ 	.word	0x00000000
.L_16:


//--------------------- .nv.compat                --------------------------
	.section	.nv.compat,"",@"SHT_CUDA_COMPAT_INFO"
	.align	4
        /*0000*/ 	.byte	0x02, 0x09, 0x01, 0x00, 0x02, 0x02, 0x04, 0x00, 0x02, 0x05, 0x05, 0x00, 0x03, 0x07, 0x01, 0x01
        /*0010*/ 	.byte	0x02, 0x03, 0x01, 0x00, 0x02, 0x06, 0x01, 0x00, 0x04, 0x0b, 0x08, 0x00, 0x00, 0x00, 0x00, 0x00
        /*0020*/ 	.byte	0x00, 0x00, 0x00, 0x00


//--------------------- .nv.info._ZN7cutlass13device_kernelINS_4gemm6kernel13GemmUniversalIN4cute5tupleIJiiiiEEENS1_10collective13CollectiveMmaINS1_37MainloopSm90TmaGmmaWarpSpecializedFP8ILi7ENS5_IJNS4_1CILi1EEESB_SB_EEENS1_35KernelTmaWarpSpecializedCooperativeEEENS5_IJNSA_ILi256EEENSA_ILi64EEESG_EEENS_12float_e4m3_tENS5_IJlSB_lEEESI_SJ_NS4_8TiledMMAINS4_8MMA_AtomIJNS4_4SM904GMMA30MMA_64x64x32_F32E4M3E4M3_SS_TNILNSN_7ScaleInE1ELSP_1EEEEEENS4_6LayoutINS5_IJNSA_ILi2EEESB_SB_EEENS5_IJSB_NSA_ILi0EEESV_EEEEENS5_IJNS4_10UnderscoreESY_SY_EEEEENS4_13SM90_TMA_LOADENS4_14ComposedLayoutINS4_7SwizzleILi2ELi4ELi3EEENS4_18smem_ptr_flag_bitsILi8EEENSS_INS5_IJNSA_ILi8EEESG_EEENS5_IJSG_SB_EEEEEEEvNS4_8identityES11_S1B_vS1C_EENS_8epilogue10collective6detail29Sm90TmaWarpSpecializedAdapterINS1F_15DefaultEpilogueISI_SJ_SJ_NS1E_6thread17LinearCombinationISI_Li1EffLNS1J_9ScaleType4KindE0ELNS_15FloatRoundStyleE2ESI_EENS1_15EpilogueDefaultEEEEEvvEEEEvNT_6ParamsE --------------------------
	.section	.nv.info._ZN7cutlass13device_kernelINS_4gemm6kernel13GemmUniversalIN4cute5tupleIJiiiiEEENS1_10collective13CollectiveMmaINS1_37MainloopSm90TmaGmmaWarpSpecializedFP8ILi7ENS5_IJNS4_1CILi1EEESB_SB_EEENS1_35KernelTmaWarpSpecializedCooperativeEEENS5_IJNSA_ILi256EEENSA_ILi64EEESG_EEENS_12float_e4m3_tENS5_IJlSB_lEEESI_SJ_NS4_8TiledMMAINS4_8MMA_AtomIJNS4_4SM904GMMA30MMA_64x64x32_F32E4M3E4M3_SS_TNILNSN_7ScaleInE1ELSP_1EEEEEENS4_6LayoutINS5_IJNSA_ILi2EEESB_SB_EEENS5_IJSB_NSA_ILi0EEESV_EEEEENS5_IJNS4_10UnderscoreESY_SY_EEEEENS4_13SM90_TMA_LOADENS4_14ComposedLayoutINS4_7SwizzleILi2ELi4ELi3EEENS4_18smem_ptr_flag_bitsILi8EEENSS_INS5_IJNSA_ILi8EEESG_EEENS5_IJSG_SB_EEEEEEEvNS4_8identityES11_S1B_vS1C_EENS_8epilogue10collective6detail29Sm90TmaWarpSpecializedAdapterINS1F_15DefaultEpilogueISI_SJ_SJ_NS1E_6thread17LinearCombinationISI_Li1EffLNS1J_9ScaleType4KindE0ELNS_15FloatRoundStyleE2ESI_EENS1_15EpilogueDefaultEEEEEvvEEEEvNT_6ParamsE,"",@"SHT_CUDA_INFO"
	.sectionflags	@""
	.align	4


	//----- nvinfo : EIATTR_CUDA_API_VERSION
	.align		4
        /*0000*/ 	.byte	0x04, 0x37
        /*0002*/ 	.short	(.L_18 - .L_17)
.L_17:
        /*0004*/ 	.word	0x00000082


	//----- nvinfo : EIATTR_KPARAM_INFO
	.align		4
.L_18:
        /*0008*/ 	.byte	0x04, 0x17
        /*000a*/ 	.short	(.L_20 - .L_19)
.L_19:
        /*000c*/ 	.word	0x00000000
        /*0010*/ 	.short	0x0000
        /*0012*/ 	.short	0x0070
        /*0014*/ 	.byte	0x00, 0xf0, 0x01, 0x10


	//----- nvinfo : EIATTR_SPARSE_MMA_MASK
	.align		4
.L_20:
        /*0018*/ 	.byte	0x03, 0x50
        /*001a*/ 	.short	0x0000


	//----- nvinfo : EIATTR_MAXREG_COUNT
	.align		4
        /*001c*/ 	.byte	0x03, 0x1b
        /*001e*/ 	.short	0x00a8


	//----- nvinfo : EIATTR_NUM_BARRIERS
	.align		4
        /*0020*/ 	.byte	0x02, 0x4c
        /*0022*/ 	.byte	0x01
	.zero		1


	//----- nvinfo : EIATTR_MERCURY_ISA_VERSION
	.align		4
        /*0024*/ 	.byte	0x03, 0x5f
        /*0026*/ 	.short	0x0101


	//----- nvinfo : EIATTR_INT_WARP_WIDE_INSTR_OFFSETS
	.align		4
        /*0028*/ 	.byte	0x04, 0x31
        /*002a*/ 	.short	(.L_22 - .L_21)


	//   ....[0]....
.L_21:
        /*002c*/ 	.word	0x00000430


	//   ....[1]....
        /*0030*/ 	.word	0x00000440


	//   ....[2]....
        /*0034*/ 	.word	0x00000530


	//----- nvinfo : EIATTR_COOP_GROUP_MASK_REGIDS
	.align		4
.L_22:
        /*0038*/ 	.byte	0x04, 0x29
        /*003a*/ 	.short	(.L_24 - .L_23)


	//   ....[0]....
.L_23:
        /*003c*/ 	.word	0xffffffff


	//   ....[1]....
        /*0040*/ 	.word	0xffffffff


	//   ....[2]....
        /*0044*/ 	.word	0xffffffff


	//   ....[3]....
        /*0048*/ 	.word	0xffffffff


	//   ....[4]....
        /*004c*/ 	.word	0xffffffff


	//----- nvinfo : EIATTR_COOP_GROUP_INSTR_OFFSETS
	.align		4
.L_24:
        /*0050*/ 	.byte	0x04, 0x28
        /*0052*/ 	.short	(.L_26 - .L_25)


	//   ....[0]....
.L_25:
        /*0054*/ 	.word	0x00000060


	//   ....[1]....
        /*0058*/ 	.word	0x00000070


	//   ....[2]....
        /*005c*/ 	.word	0x00000130


	//   ....[3]....
        /*0060*/ 	.word	0x00000320


	//   ....[4]....
        /*0064*/ 	.word	0x00001020


	//----- nvinfo : EIATTR_REG_RECONFIG
	.align		4
.L_26:
        /*0068*/ 	.byte	0x01, 0x54
	.zero		2


	//----- nvinfo : EIATTR_MBARRIER_INSTR_OFFSETS
	.align		4
        /*006c*/ 	.byte	0x04, 0x39
        /*006e*/ 	.short	(.L_28 - .L_27)


	//   ....[0]....
.L_27:
        /*0070*/ 	.word	0x00000230
        /*0074*/ 	.word	0x000000ff
        /*0078*/ 	.word	0x00000000
        /*007c*/ 	.short	0x0100
        /*007e*/ 	.byte	0x08
	.zero		1


	//   ....[1]....
        /*0080*/ 	.word	0x00000240
        /*0084*/ 	.word	0x000000ff
        /*0088*/ 	.word	0x00000038
        /*008c*/ 	.short	0x0100
        /*008e*/ 	.byte	0x08
	.zero		1


	//   ....[2]....
        /*0090*/ 	.word	0x00000250
        /*0094*/ 	.word	0x000000ff
        /*0098*/ 	.word	0x00000008
        /*009c*/ 	.short	0x0100
        /*009e*/ 	.byte	0x08
	.zero		1


	//   ....[3]....
        /*00a0*/ 	.word	0x00000260
        /*00a4*/ 	.word	0x000000ff
        /*00a8*/ 	.word	0x00000040
        /*00ac*/ 	.short	0x0100
        /*00ae*/ 	.byte	0x08
	.zero		1


	//   ....[4]....
        /*00b0*/ 	.word	0x00000270
        /*00b4*/ 	.word	0x000000ff
        /*00b8*/ 	.word	0x00000010
        /*00bc*/ 	.short	0x0100
        /*00be*/ 	.byte	0x08
	.zero		1


	//   ....[5]....
        /*00c0*/ 	.word	0x00000280
        /*00c4*/ 	.word	0x000000ff
        /*00c8*/ 	.word	0x00000048
        /*00cc*/ 	.short	0x0100
        /*00ce*/ 	.byte	0x08
	.zero		1


	//   ....[6]....
        /*00d0*/ 	.word	0x00000290
        /*00d4*/ 	.word	0x000000ff
        /*00d8*/ 	.word	0x00000018
        /*00dc*/ 	.short	0x0100
        /*00de*/ 	.byte	0x08
	.zero		1


	//   ....[7]....
        /*00e0*/ 	.word	0x000002a0
        /*00e4*/ 	.word	0x000000ff
        /*00e8*/ 	.word	0x00000050
        /*00ec*/ 	.short	0x0100
        /*00ee*/ 	.byte	0x08
	.zero		1


	//   ....[8]....
        /*00f0*/ 	.word	0x000002b0
        /*00f4*/ 	.word	0x000000ff
        /*00f8*/ 	.word	0x00000020
        /*00fc*/ 	.short	0x0100
        /*00fe*/ 	.byte	0x08
	.zero		1


	//   ....[9]....
        /*0100*/ 	.word	0x000002c0
        /*0104*/ 	.word	0x000000ff
        /*0108*/ 	.word	0x00000058
        /*010c*/ 	.short	0x0100
        /*010e*/ 	.byte	0x08
	.zero		1


	//   ....[10]....
        /*0110*/ 	.word	0x000002d0
        /*0114*/ 	.word	0x000000ff
        /*0118*/ 	.word	0x00000028
        /*011c*/ 	.short	0x0100
        /*011e*/ 	.byte	0x08
	.zero		1


	//   ....[11]....
        /*0120*/ 	.word	0x000002e0
        /*0124*/ 	.word	0x000000ff
        /*0128*/ 	.word	0x00000060
        /*012c*/ 	.short	0x0100
        /*012e*/ 	.byte	0x08
	.zero		1


	//   ....[12]....
        /*0130*/ 	.word	0x000002f0
        /*0134*/ 	.word	0x000000ff
        /*0138*/ 	.word	0x00000030
        /*013c*/ 	.short	0x0100
        /*013e*/ 	.byte	0x08
	.zero		1


	//   ....[13]....
        /*0140*/ 	.word	0x00000300
        /*0144*/ 	.word	0x000000ff
        /*0148*/ 	.word	0x00000068
        /*014c*/ 	.short	0x0100
        /*014e*/ 	.byte	0x08
	.zero		1


	//   ....[14]....
        /*0150*/ 	.word	0x00000580
        /*0154*/ 	.word	0x000000ff
        /*0158*/ 	.word	0x00000080
        /*015c*/ 	.short	0x0100
        /*015e*/ 	.byte	0x06
	.zero		1


	//   ....[15]....
        /*0160*/ 	.word	0x000005e0
        /*0164*/ 	.word	0x000000ff
        /*0168*/ 	.word	0x00000088
        /*016c*/ 	.short	0x0100
        /*016e*/ 	.byte	0x06
	.zero		1


	//   ....[16]....
        /*0170*/ 	.word	0x00001550
        /*0174*/ 	.word	0x000000ff
        /*0178*/ 	.word	0x00000000
        /*017c*/ 	.short	0x010a
        /*017e*/ 	.byte	0x06
	.zero		1


	//   ....[17]....
        /*0180*/ 	.word	0x00001590
        /*0184*/ 	.word	0x000000ff
        /*0188*/ 	.word	0x00000000
        /*018c*/ 	.short	0x010a
        /*018e*/ 	.byte	0x06
	.zero		1


	//   ....[18]....
        /*0190*/ 	.word	0x00001f60
        /*0194*/ 	.word	0x000000ff
        /*0198*/ 	.word	0x00000000
        /*019c*/ 	.short	0x010a
        /*019e*/ 	.byte	0x0c
	.zero		1


	//   ....[19]....
        /*01a0*/ 	.word	0x00001fa0
        /*01a4*/ 	.word	0x000000ff
        /*01a8*/ 	.word	0x00000000
        /*01ac*/ 	.short	0x010a
        /*01ae*/ 	.byte	0x0c
	.zero		1


	//   ....[20]....
        /*01b0*/ 	.word	0x00002670
        /*01b4*/ 	.word	0x000000ff
        /*01b8*/ 	.word	0x00000000
        /*01bc*/ 	.short	0x0101
        /*01be*/ 	.byte	0x08
	.zero		1


	//   ....[21]....
        /*01c0*/ 	.word	0x00002ce0
        /*01c4*/ 	.word	0x000000ff
        /*01c8*/ 	.word	0x00000000
        /*01cc*/ 	.short	0x0101
        /*01ce*/ 	.byte	0x06
	.zero		1


	//   ....[22]....
        /*01d0*/ 	.word	0x00008810
        /*01d4*/ 	.word	0x00000013
        /*01d8*/ 	.word	0x00000038
        /*01dc*/ 	.short	0x010a
        /*01de*/ 	.byte	0x3f
	.zero		1


	//   ....[23]....
        /*01e0*/ 	.word	0x00008bf0
        /*01e4*/ 	.word	0x00000008
        /*01e8*/ 	.word	0x00000088
        /*01ec*/ 	.short	0x0101
        /*01ee*/ 	.byte	0x3f
	.zero		1


	//   ....[24]....
        /*01f0*/ 	.word	0x000092e0
        /*01f4*/ 	.word	0x00000006
        /*01f8*/ 	.word	0x00000000
        /*01fc*/ 	.short	0x010a
        /*01fe*/ 	.byte	0x3f
	.zero		1


	//   ....[25]....
        /*0200*/ 	.word	0x00009360
        /*0204*/ 	.word	0x00000007
        /*0208*/ 	.word	0x00000000
        /*020c*/ 	.short	0x010a
        /*020e*/ 	.byte	0x3f
	.zero		1


	//   ....[26]....
        /*0210*/ 	.word	0x000093f0
        /*0214*/ 	.word	0x00000006
        /*0218*/ 	.word	0x00000000
        /*021c*/ 	.short	0x010a
        /*021e*/ 	.byte	0x3f
	.zero		1


	//   ....[27]....
        /*0220*/ 	.word	0x00009480
        /*0224*/ 	.word	0x00000009
        /*0228*/ 	.word	0x00000000
        /*022c*/ 	.short	0x010a
        /*022e*/ 	.byte	0x3f
	.zero		1


	//   ....[28]....
        /*0230*/ 	.word	0x00009510
        /*0234*/ 	.word	0x0000000a
        /*0238*/ 	.word	0x00000000
        /*023c*/ 	.short	0x010a
        /*023e*/ 	.byte	0x3f
	.zero		1


	//   ....[29]....
        /*0240*/ 	.word	0x000095a0
        /*0244*/ 	.word	0x0000000b
        /*0248*/ 	.word	0x00000000
        /*024c*/ 	.short	0x010a
        /*024e*/ 	.byte	0x3f
	.zero		1


	//   ....[30]....
        /*0250*/ 	.word	0x00009630
        /*0254*/ 	.word	0x00000003
        /*0258*/ 	.word	0x00000000
        /*025c*/ 	.short	0x010a
        /*025e*/ 	.byte	0x3f
	.zero		1


	//   ....[31]....
        /*0260*/ 	.word	0x000096a0
        /*0264*/ 	.word	0x0000000b
        /*0268*/ 	.word	0x00000000
        /*026c*/ 	.short	0x010a
        /*026e*/ 	.byte	0x3f
	.zero		1


	//   ....[32]....
        /*0270*/ 	.word	0x00009700
        /*0274*/ 	.word	0x0000000c
        /*0278*/ 	.word	0x00000000
        /*027c*/ 	.short	0x010a
        /*027e*/ 	.byte	0x3f
	.zero		1


	//   ....[33]....
        /*0280*/ 	.word	0x000097d0
        /*0284*/ 	.word	0x00000013
        /*0288*/ 	.word	0x00000038
        /*028c*/ 	.short	0x010a
        /*028e*/ 	.byte	0x3f
	.zero		1


	//   ....[34]....
        /*0290*/ 	.word	0x000098b0
        /*0294*/ 	.word	0x00000006
        /*0298*/ 	.word	0x00000000
        /*029c*/ 	.short	0x010a
        /*029e*/ 	.byte	0x3f
	.zero		1


	//   ....[35]....
        /*02a0*/ 	.word	0x00009900
        /*02a4*/ 	.word	0x00000007
        /*02a8*/ 	.word	0x00000000
        /*02ac*/ 	.short	0x010a
        /*02ae*/ 	.byte	0x3f
	.zero		1


	//   ....[36]....
        /*02b0*/ 	.word	0x00009950
        /*02b4*/ 	.word	0x00000006
        /*02b8*/ 	.word	0x00000000
        /*02bc*/ 	.short	0x010a
        /*02be*/ 	.byte	0x3f
	.zero		1


	//   ....[37]....
        /*02c0*/ 	.word	0x000099a0
        /*02c4*/ 	.word	0x00000009
        /*02c8*/ 	.word	0x00000000
        /*02cc*/ 	.short	0x010a
        /*02ce*/ 	.byte	0x3f
	.zero		1


	//   ....[38]....
        /*02d0*/ 	.word	0x000099f0
        /*02d4*/ 	.word	0x0000000a
        /*02d8*/ 	.word	0x00000000
        /*02dc*/ 	.short	0x010a
        /*02de*/ 	.byte	0x3f
	.zero		1


	//   ....[39]....
        /*02e0*/ 	.word	0x00009a40
        /*02e4*/ 	.word	0x0000000b
        /*02e8*/ 	.word	0x00000000
        /*02ec*/ 	.short	0x010a
        /*02ee*/ 	.byte	0x3f
	.zero		1


	//----- nvinfo : EIATTR_NUM_MBARRIERS
	.align		4
.L_28:
        /*02f0*/ 	.byte	0x03, 0x38
        /*02f2*/ 	.short	0x0010


	//----- nvinfo : EIATTR_EXIT_INSTR_OFFSETS
	.align		4
        /*02f4*/ 	.byte	0x04, 0x1c
        /*02f6*/ 	.short	(.L_30 - .L_29)


	//   ....[0]....
.L_29:
        /*02f8*/ 	.word	0x00000630


	//   ....[1]....
        /*02fc*/ 	.word	0x00000ef0


	//   ....[2]....
        /*0300*/ 	.word	0x00007e80


	//   ....[3]....
        /*0304*/ 	.word	0x000084b0


	//   ....[4]....
        /*0308*/ 	.word	0x00009680


	//----- nvinfo : EIATTR_MAX_THREADS
	.align		4
.L_30:
        /*030c*/ 	.byte	0x04, 0x05
        /*030e*/ 	.short	(.L_32 - .L_31)
.L_31:
        /*0310*/ 	.word	0x00000180
        /*0314*/ 	.word	0x00000001
        /*0318*/ 	.word	0x00000001


	//----- nvinfo : EIATTR_CRS_STACK_SIZE
	.align		4
.L_32:
        /*031c*/ 	.byte	0x04, 0x1e
        /*031e*/ 	.short	(.L_34 - .L_33)
.L_33:
        /*0320*/ 	.word	0x00000000


	//----- nvinfo : EIATTR_CBANK_PARAM_SIZE
	.align		4
.L_34:
        /*0324*/ 	.byte	0x03, 0x19
        /*0326*/ 	.short	0x0470


	//----- nvinfo : EIATTR_PARAM_CBANK
	.align		4
        /*0328*/ 	.byte	0x04, 0x0a
        /*032a*/ 	.short	(.L_36 - .L_35)
	.align		4
.L_35:
        /*032c*/ 	.word	index@(.nv.constant0._ZN7cutlass13device_kernelINS_4gemm6kernel13GemmUniversalIN4cute5tupleIJiiiiEEENS1_10collective13CollectiveMmaINS1_37MainloopSm90TmaGmmaWarpSpecializedFP8ILi7ENS5_IJNS4_1CILi1EEESB_SB_EEENS1_35KernelTmaWarpSpecializedCooperativeEEENS5_IJNSA_ILi256EEENSA_ILi64EEESG_EEENS_12float_e4m3_tENS5_IJlSB_lEEESI_SJ_NS4_8TiledMMAINS4_8MMA_AtomIJNS4_4SM904GMMA30MMA_64x64x32_F32E4M3E4M3_SS_TNILNSN_7ScaleInE1ELSP_1EEEEEENS4_6LayoutINS5_IJNSA_ILi2EEESB_SB_EEENS5_IJSB_NSA_ILi0EEESV_EEEEENS5_IJNS4_10UnderscoreESY_SY_EEEEENS4_13SM90_TMA_LOADENS4_14ComposedLayoutINS4_7SwizzleILi2ELi4ELi3EEENS4_18smem_ptr_flag_bitsILi8EEENSS_INS5_IJNSA_ILi8EEESG_EEENS5_IJSG_SB_EEEEEEEvNS4_8identityES11_S1B_vS1C_EENS_8epilogue10collective6detail29Sm90TmaWarpSpecializedAdapterINS1F_15DefaultEpilogueISI_SJ_SJ_NS1E_6thread17LinearCombinationISI_Li1EffLNS1J_9ScaleType4KindE0ELNS_15FloatRoundStyleE2ESI_EENS1_15EpilogueDefaultEEEEEvvEEEEvNT_6ParamsE)
        /*0330*/ 	.short	0x0210
        /*0332*/ 	.short	0x0470


	//----- nvinfo : EIATTR_SW_WAR
	.align		4
.L_36:
        /*0334*/ 	.byte	0x04, 0x36
        /*0336*/ 	.short	(.L_38 - .L_37)
.L_37:
        /*0338*/ 	.word	0x00000008
.L_38:


//--------------------- .nv.callgraph             --------------------------
	.section	.nv.callgraph,"",@"SHT_CUDA_CALLGRAPH"
	.align	4
	.sectionentsize	8
	.align		4
        /*0000*/ 	.word	0x00000000
	.align		4
        /*0004*/ 	.word	0xffffffff
	.align		4
        /*0008*/ 	.word	0x00000000
	.align		4
        /*000c*/ 	.word	0xfffffffe
	.align		4
        /*0010*/ 	.word	0x00000000
	.align		4
        /*0014*/ 	.word	0xfffffffd
	.align		4
        /*0018*/ 	.word	0x00000000
	.align		4
        /*001c*/ 	.word	0xfffffffc


//--------------------- .nv.constant4             --------------------------
	.section	.nv.constant4,"a",@progbits
	.align	8
	.align		8
.nv.constant4:
        /*0000*/ 	.dword	_ZN40_INTERNAL_ea3d7d85_4_k_cu_6aa3029f_201704cuda3std3__45__cpo5beginE
	.align		8
        /*0008*/ 	.dword	_ZN40_INTERNAL_ea3d7d85_4_k_cu_6aa3029f_201704cuda3std3__45__cpo3endE
	.align		8
        /*0010*/ 	.dword	_ZN40_INTERNAL_ea3d7d85_4_k_cu_6aa3029f_201704cuda3std3__45__cpo6cbeginE
	.align		8
        /*0018*/ 	.dword	_ZN40_INTERNAL_ea3d7d85_4_k_cu_6aa3029f_201704cuda3std3__45__cpo4cendE
	.align		8
        /*0020*/ 	.dword	_ZN40_INTERNAL_ea3d7d85_4_k_cu_6aa3029f_201704cuda3std3__442_GLOBAL__N__ea3d7d85_4_k_cu_6aa3029f_201706ignoreE
	.align		8
        /*0028*/ 	.dword	_ZN40_INTERNAL_ea3d7d85_4_k_cu_6aa3029f_201704cuda3std3__419piecewise_constructE
	.align		8
        /*0030*/ 	.dword	_ZN40_INTERNAL_ea3d7d85_4_k_cu_6aa3029f_201704cuda3std3__48in_placeE
	.align		8
        /*0038*/ 	.dword	_ZN40_INTERNAL_ea3d7d85_4_k_cu_6aa3029f_201704cuda3std6ranges3__45__cpo4swapE
	.align		8
        /*0040*/ 	.dword	_ZN40_INTERNAL_ea3d7d85_4_k_cu_6aa3029f_201704cuda3std6ranges3__45__cpo9iter_moveE
	.align		8
        /*0048*/ 	.dword	_ZN40_INTERNAL_ea3d7d85_4_k_cu_6aa3029f_201704cute7productE
	.align		8
        /*0050*/ 	.dword	_ZN40_INTERNAL_ea3d7d85_4_k_cu_6aa3029f_201704cute1_E


//--------------------- .text._ZN7cutlass13device_kernelINS_4gemm6kernel13GemmUniversalIN4cute5tupleIJiiiiEEENS1_10collective13CollectiveMmaINS1_37MainloopSm90TmaGmmaWarpSpecializedFP8ILi7ENS5_IJNS4_1CILi1EEESB_SB_EEENS1_35KernelTmaWarpSpecializedCooperativeEEENS5_IJNSA_ILi256EEENSA_ILi64EEESG_EEENS_12float_e4m3_tENS5_IJlSB_lEEESI_SJ_NS4_8TiledMMAINS4_8MMA_AtomIJNS4_4SM904GMMA30MMA_64x64x32_F32E4M3E4M3_SS_TNILNSN_7ScaleInE1ELSP_1EEEEEENS4_6LayoutINS5_IJNSA_ILi2EEESB_SB_EEENS5_IJSB_NSA_ILi0EEESV_EEEEENS5_IJNS4_10UnderscoreESY_SY_EEEEENS4_13SM90_TMA_LOADENS4_14ComposedLayoutINS4_7SwizzleILi2ELi4ELi3EEENS4_18smem_ptr_flag_bitsILi8EEENSS_INS5_IJNSA_ILi8EEESG_EEENS5_IJSG_SB_EEEEEEEvNS4_8identityES11_S1B_vS1C_EENS_8epilogue10collective6detail29Sm90TmaWarpSpecializedAdapterINS1F_15DefaultEpilogueISI_SJ_SJ_NS1E_6thread17LinearCombinationISI_Li1EffLNS1J_9ScaleType4KindE0ELNS_15FloatRoundStyleE2ESI_EENS1_15EpilogueDefaultEEEEEvvEEEEvNT_6ParamsE --------------------------
	.section	.text._ZN7cutlass13device_kernelINS_4gemm6kernel13GemmUniversalIN4cute5tupleIJiiiiEEENS1_10collective13CollectiveMmaINS1_37MainloopSm90TmaGmmaWarpSpecializedFP8ILi7ENS5_IJNS4_1CILi1EEESB_SB_EEENS1_35KernelTmaWarpSpecializedCooperativeEEENS5_IJNSA_ILi256EEENSA_ILi64EEESG_EEENS_12float_e4m3_tENS5_IJlSB_lEEESI_SJ_NS4_8TiledMMAINS4_8MMA_AtomIJNS4_4SM904GMMA30MMA_64x64x32_F32E4M3E4M3_SS_TNILNSN_7ScaleInE1ELSP_1EEEEEENS4_6LayoutINS5_IJNSA_ILi2EEESB_SB_EEENS5_IJSB_NSA_ILi0EEESV_EEEEENS5_IJNS4_10UnderscoreESY_SY_EEEEENS4_13SM90_TMA_LOADENS4_14ComposedLayoutINS4_7SwizzleILi2ELi4ELi3EEENS4_18smem_ptr_flag_bitsILi8EEENSS_INS5_IJNSA_ILi8EEESG_EEENS5_IJSG_SB_EEEEEEEvNS4_8identityES11_S1B_vS1C_EENS_8epilogue10collective6detail29Sm90TmaWarpSpecializedAdapterINS1F_15DefaultEpilogueISI_SJ_SJ_NS1E_6thread17LinearCombinationISI_Li1EffLNS1J_9ScaleType4KindE0ELNS_15FloatRoundStyleE2ESI_EENS1_15EpilogueDefaultEEEEEvvEEEEvNT_6ParamsE,"ax",@progbits
	.align	128
.text._ZN7cutlass13device_kernelINS_4gemm6kernel13GemmUniversalIN4cute5tupleIJiiiiEEENS1_10collective13CollectiveMmaINS1_37MainloopSm90TmaGmmaWarpSpecializedFP8ILi7ENS5_IJNS4_1CILi1EEESB_SB_EEENS1_35KernelTmaWarpSpecializedCooperativeEEENS5_IJNSA_ILi256EEENSA_ILi64EEESG_EEENS_12float_e4m3_tENS5_IJlSB_lEEESI_SJ_NS4_8TiledMMAINS4_8MMA_AtomIJNS4_4SM904GMMA30MMA_64x64x32_F32E4M3E4M3_SS_TNILNSN_7ScaleInE1ELSP_1EEEEEENS4_6LayoutINS5_IJNSA_ILi2EEESB_SB_EEENS5_IJSB_NSA_ILi0EEESV_EEEEENS5_IJNS4_10UnderscoreESY_SY_EEEEENS4_13SM90_TMA_LOADENS4_14ComposedLayoutINS4_7SwizzleILi2ELi4ELi3EEENS4_18smem_ptr_flag_bitsILi8EEENSS_INS5_IJNSA_ILi8EEESG_EEENS5_IJSG_SB_EEEEEEEvNS4_8identityES11_S1B_vS1C_EENS_8epilogue10collective6detail29Sm90TmaWarpSpecializedAdapterINS1F_15DefaultEpilogueISI_SJ_SJ_NS1E_6thread17LinearCombinationISI_Li1EffLNS1J_9ScaleType4KindE0ELNS_15FloatRoundStyleE2ESI_EENS1_15EpilogueDefaultEEEEEvvEEEEvNT_6ParamsE:
        .type           _ZN7cutlass13device_kernelINS_4gemm6kernel13GemmUniversalIN4cute5tupleIJiiiiEEENS1_10collective13CollectiveMmaINS1_37MainloopSm90TmaGmmaWarpSpecializedFP8ILi7ENS5_IJNS4_1CILi1EEESB_SB_EEENS1_35KernelTmaWarpSpecializedCooperativeEEENS5_IJNSA_ILi256EEENSA_ILi64EEESG_EEENS_12float_e4m3_tENS5_IJlSB_lEEESI_SJ_NS4_8TiledMMAINS4_8MMA_AtomIJNS4_4SM904GMMA30MMA_64x64x32_F32E4M3E4M3_SS_TNILNSN_7ScaleInE1ELSP_1EEEEEENS4_6LayoutINS5_IJNSA_ILi2EEESB_SB_EEENS5_IJSB_NSA_ILi0EEESV_EEEEENS5_IJNS4_10UnderscoreESY_SY_EEEEENS4_13SM90_TMA_LOADENS4_14ComposedLayoutINS4_7SwizzleILi2ELi4ELi3EEENS4_18smem_ptr_flag_bitsILi8EEENSS_INS5_IJNSA_ILi8EEESG_EEENS5_IJSG_SB_EEEEEEEvNS4_8identityES11_S1B_vS1C_EENS_8epilogue10collective6detail29Sm90TmaWarpSpecializedAdapterINS1F_15DefaultEpilogueISI_SJ_SJ_NS1E_6thread17LinearCombinationISI_Li1EffLNS1J_9ScaleType4KindE0ELNS_15FloatRoundStyleE2ESI_EENS1_15EpilogueDefaultEEEEEvvEEEEvNT_6ParamsE,@function
        .size           _ZN7cutlass13device_kernelINS_4gemm6kernel13GemmUniversalIN4cute5tupleIJiiiiEEENS1_10collective13CollectiveMmaINS1_37MainloopSm90TmaGmmaWarpSpecializedFP8ILi7ENS5_IJNS4_1CILi1EEESB_SB_EEENS1_35KernelTmaWarpSpecializedCooperativeEEENS5_IJNSA_ILi256EEENSA_ILi64EEESG_EEENS_12float_e4m3_tENS5_IJlSB_lEEESI_SJ_NS4_8TiledMMAINS4_8MMA_AtomIJNS4_4SM904GMMA30MMA_64x64x32_F32E4M3E4M3_SS_TNILNSN_7ScaleInE1ELSP_1EEEEEENS4_6LayoutINS5_IJNSA_ILi2EEESB_SB_EEENS5_IJSB_NSA_ILi0EEESV_EEEEENS5_IJNS4_10UnderscoreESY_SY_EEEEENS4_13SM90_TMA_LOADENS4_14ComposedLayoutINS4_7SwizzleILi2ELi4ELi3EEENS4_18smem_ptr_flag_bitsILi8EEENSS_INS5_IJNSA_ILi8EEESG_EEENS5_IJSG_SB_EEEEEEEvNS4_8identityES11_S1B_vS1C_EENS_8epilogue10collective6detail29Sm90TmaWarpSpecializedAdapterINS1F_15DefaultEpilogueISI_SJ_SJ_NS1E_6thread17LinearCombinationISI_Li1EffLNS1J_9ScaleType4KindE0ELNS_15FloatRoundStyleE2ESI_EENS1_15EpilogueDefaultEEEEEvvEEEEvNT_6ParamsE,(.L_x_207 - _ZN7cutlass13device_kernelINS_4gemm6kernel13GemmUniversalIN4cute5tupleIJiiiiEEENS1_10collective13CollectiveMmaINS1_37MainloopSm90TmaGmmaWarpSpecializedFP8ILi7ENS5_IJNS4_1CILi1EEESB_SB_EEENS1_35KernelTmaWarpSpecializedCooperativeEEENS5_IJNSA_ILi256EEENSA_ILi64EEESG_EEENS_12float_e4m3_tENS5_IJlSB_lEEESI_SJ_NS4_8TiledMMAINS4_8MMA_AtomIJNS4_4SM904GMMA30MMA_64x64x32_F32E4M3E4M3_SS_TNILNSN_7ScaleInE1ELSP_1EEEEEENS4_6LayoutINS5_IJNSA_ILi2EEESB_SB_EEENS5_IJSB_NSA_ILi0EEESV_EEEEENS5_IJNS4_10UnderscoreESY_SY_EEEEENS4_13SM90_TMA_LOADENS4_14ComposedLayoutINS4_7SwizzleILi2ELi4ELi3EEENS4_18smem_ptr_flag_bitsILi8EEENSS_INS5_IJNSA_ILi8EEESG_EEENS5_IJSG_SB_EEEEEEEvNS4_8identityES11_S1B_vS1C_EENS_8epilogue10collective6detail29Sm90TmaWarpSpecializedAdapterINS1F_15DefaultEpilogueISI_SJ_SJ_NS1E_6thread17LinearCombinationISI_Li1EffLNS1J_9ScaleType4KindE0ELNS_15FloatRoundStyleE2ESI_EENS1_15EpilogueDefaultEEEEEvvEEEEvNT_6ParamsE)
        .other          _ZN7cutlass13device_kernelINS_4gemm6kernel13GemmUniversalIN4cute5tupleIJiiiiEEENS1_10collective13CollectiveMmaINS1_37MainloopSm90TmaGmmaWarpSpecializedFP8ILi7ENS5_IJNS4_1CILi1EEESB_SB_EEENS1_35KernelTmaWarpSpecializedCooperativeEEENS5_IJNSA_ILi256EEENSA_ILi64EEESG_EEENS_12float_e4m3_tENS5_IJlSB_lEEESI_SJ_NS4_8TiledMMAINS4_8MMA_AtomIJNS4_4SM904GMMA30MMA_64x64x32_F32E4M3E4M3_SS_TNILNSN_7ScaleInE1ELSP_1EEEEEENS4_6LayoutINS5_IJNSA_ILi2EEESB_SB_EEENS5_IJSB_NSA_ILi0EEESV_EEEEENS5_IJNS4_10UnderscoreESY_SY_EEEEENS4_13SM90_TMA_LOADENS4_14ComposedLayoutINS4_7SwizzleILi2ELi4ELi3EEENS4_18smem_ptr_flag_bitsILi8EEENSS_INS5_IJNSA_ILi8EEESG_EEENS5_IJSG_SB_EEEEEEEvNS4_8identityES11_S1B_vS1C_EENS_8epilogue10collective6detail29Sm90TmaWarpSpecializedAdapterINS1F_15DefaultEpilogueISI_SJ_SJ_NS1E_6thread17LinearCombinationISI_Li1EffLNS1J_9ScaleType4KindE0ELNS_15FloatRoundStyleE2ESI_EENS1_15EpilogueDefaultEEEEEvvEEEEvNT_6ParamsE,@"STO_CUDA_ENTRY STV_DEFAULT"
_ZN7cutlass13device_kernelINS_4gemm6kernel13GemmUniversalIN4cute5tupleIJiiiiEEENS1_10collective13CollectiveMmaINS1_37MainloopSm90TmaGmmaWarpSpecializedFP8ILi7ENS5_IJNS4_1CILi1EEESB_SB_EEENS1_35KernelTmaWarpSpecializedCooperativeEEENS5_IJNSA_ILi256EEENSA_ILi64EEESG_EEENS_12float_e4m3_tENS5_IJlSB_lEEESI_SJ_NS4_8TiledMMAINS4_8MMA_AtomIJNS4_4SM904GMMA30MMA_64x64x32_F32E4M3E4M3_SS_TNILNSN_7ScaleInE1ELSP_1EEEEEENS4_6LayoutINS5_IJNSA_ILi2EEESB_SB_EEENS5_IJSB_NSA_ILi0EEESV_EEEEENS5_IJNS4_10UnderscoreESY_SY_EEEEENS4_13SM90_TMA_LOADENS4_14ComposedLayoutINS4_7SwizzleILi2ELi4ELi3EEENS4_18smem_ptr_flag_bitsILi8EEENSS_INS5_IJNSA_ILi8EEESG_EEENS5_IJSG_SB_EEEEEEEvNS4_8identityES11_S1B_vS1C_EENS_8epilogue10collective6detail29Sm90TmaWarpSpecializedAdapterINS1F_15DefaultEpilogueISI_SJ_SJ_NS1E_6thread17LinearCombinationISI_Li1EffLNS1J_9ScaleType4KindE0ELNS_15FloatRoundStyleE2ESI_EENS1_15EpilogueDefaultEEEEEvvEEEEvNT_6ParamsE:
[----:B------:R-:W-:Y:S01]  /*0000*/  LDC R1, c[0x0][0x28] ;  /* 0x00000a00ff017b82 */ /* 0x000fe20000000800 */
[----:B------:R-:W0:Y:S01]  /*0010*/  S2R R0, SR_TID.X ;  /* 0x0000000000007919 */ /* 0x000e220000002100 */
[----:B------:R-:W-:Y:S01]  /*0020*/  ELECT P0, URZ, PT ;  /* 0x00000000003f782f */ /* 0x000fe20003800000 */
[----:B------:R-:W-:Y:S01]  /*0030*/  BSSY B0, `(.L_x_0) ;  /* 0x000000f000007945 */ /* 0x000fe20003800000 */
[--C-:B0-----:R-:W-:Y:S02]  /*0040*/  SHF.R.U32.HI R2, RZ, 0x5, R0.reuse ;  /* 0x00000005ff027819 */ /* 0x101fe40000011600 */
[----:B------:R-:W-:-:S03]  /*0050*/  SHF.R.U32.HI R3, RZ, 0x7, R0 ;  /* 0x00000007ff037819 */ /* 0x000fc60000011600 */
[----:B------:R-:W0:Y:S04]  /*0060*/  SHFL.IDX PT, R5, R2, RZ, 0x1f ;  /* 0x00001fff02057589 */ /* 0x000e2800000e0000 */
[----:B------:R1:W2:Y:S01]  /*0070*/  SHFL.IDX PT, R6, R3, RZ, 0x1f ;  /* 0x00001fff03067589 */ /* 0x0002a200000e0000 */
[----:B0-----:R-:W-:-:S13]  /*0080*/  ISETP.NE.OR P0, PT, R5, RZ, !P0 ;  /* 0x000000ff0500720c */ /* 0x001fda0004705670 */
[----:B-12---:R-:W-:Y:S05]  /*0090*/  @P0 BRA `(.L_x_1) ;  /* 0x0000000000200947 */ /* 0x006fea0003800000 */
[----:B------:R-:W-:Y:S02]  /*00a0*/  ULDC.64 UR4, c[0x0][0x198] ;  /* 0x0000660000047ab9 */ /* 0x000fe40000000a00 */
[----:B------:R-:W-:Y:S02]  /*00b0*/  UIADD3 UR6, UP0, UR4, 0xf0, URZ ;  /* 0x000000f004067890 */ /* 0x000fe4000ff1e03f */
[----:B------:R-:W-:Y:S02]  /*00c0*/  UIADD3 UR4, UP1, UR4, 0x1f0, URZ ;  /* 0x000001f004047890 */ /* 0x000fe4000ff3e03f */
[----:B------:R-:W-:Y:S02]  /*00d0*/  UIADD3.X UR7, URZ, UR5, URZ, UP0, !UPT ;  /* 0x000000053f077290 */ /* 0x000fe400087fe43f */
[----:B------:R-:W-:-:S07]  /*00e0*/  UIADD3.X UR5, URZ, UR5, URZ, UP1, !UPT ;  /* 0x000000053f057290 */ /* 0x000fce0008ffe43f */
[----:B------:R0:W-:Y:S02]  /*00f0*/  UTMACCTL.PF [UR6] ;  /* 0x00000000060079b9 */ /* 0x0001e40008040000 */
[----:B------:R0:W-:Y:S02]  /*0100*/  UTMACCTL.PF [UR4] ;  /* 0x00000000040079b9 */ /* 0x0001e40008040000 */
[----:B0-----:R-:W-:Y:S01]  /*0110*/  NOP ;  /* 0x0000000000007918 */ /* 0x001fe20000000000 */
.L_x_1:
[----:B------:R-:W-:Y:S05]  /*0120*/  BSYNC B0 ;  /* 0x0000000000007941 */ /* 0x000fea0003800000 */
.L_x_0:
[----:B------:R-:W0:Y:S02]  /*0130*/  SHFL.IDX PT, R3, R2, RZ, 0x1f ;  /* 0x00001fff02037589 */ /* 0x000e2400000e0000 */
[----:B0-----:R-:W-:-:S13]  /*0140*/  ISETP.NE.AND P0, PT, R3, RZ, PT ;  /* 0x000000ff0300720c */ /* 0x001fda0003f05270 */
[----:B------:R-:W-:Y:S05]  /*0150*/  @P0 BRA `(.L_x_2) ;  /* 0x0000000000700947 */ /* 0x000fea0003800000 */
[----:B------:R-:W0:Y:S01]  /*0160*/  S2UR UR8, SR_CgaCtaId ;  /* 0x00000000000879c3 */ /* 0x000e220000008800 */
[----:B------:R-:W-:Y:S01]  /*0170*/  UMOV UR4, 0x400 ;  /* 0x0000040000047882 */ /* 0x000fe20000000000 */
[----:B------:R-:W-:Y:S01]  /*0180*/  UMOV UR5, 0x1 ;  /* 0x0000000100057882 */ /* 0x000fe20000000000 */
[----:B------:R-:W-:Y:S01]  /*0190*/  UMOV UR6, 0x100 ;  /* 0x0000010000067882 */ /* 0x000fe20000000000 */
[----:B------:R-:W-:Y:S01]  /*01a0*/  ELECT P0, URZ, PT ;  /* 0x00000000003f782f */ /* 0x000fe20003800000 */
[----:B------:R-:W-:-:S04]  /*01b0*/  UIADD3 UR6, -UR6, 0x100000, URZ ;  /* 0x0010000006067890 */ /* 0x000fc8000fffe13f */
[----:B------:R-:W-:Y:S02]  /*01c0*/  USHF.L.U32 UR7, UR6, 0xb, URZ ;  /* 0x0000000b06077899 */ /* 0x000fe4000800063f */
[----:B------:R-:W-:Y:S02]  /*01d0*/  USHF.L.U32 UR6, UR6, 0x1, URZ ;  /* 0x0000000106067899 */ /* 0x000fe4000800063f */
[----:B0-----:R-:W-:Y:S02]  /*01e0*/  ULEA UR8, UR8, UR4, 0x18 ;  /* 0x0000000408087291 */ /* 0x001fe4000f8ec03f */
[----:B------:R-:W-:-:S04]  /*01f0*/  UIADD3 UR4, -UR5, 0x100000, URZ ;  /* 0x0010000005047890 */ /* 0x000fc8000fffe13f */
[----:B------:R-:W-:Y:S02]  /*0200*/  USHF.L.U32 UR5, UR4, 0xb, URZ ;  /* 0x0000000b04057899 */ /* 0x000fe4000800063f */
[----:B------:R-:W-:Y:S01]  /*0210*/  USHF.L.U32 UR4, UR4, 0x1, URZ ;  /* 0x0000000104047899 */ /* 0x000fe2000800063f */
[----:B------:R-:W0:Y:S11]  /*0220*/  FENCE.VIEW.ASYNC.S ;  /* 0x00000000000073c6 */ /* 0x000e360000000000 */
[----:B0-----:R0:W1:Y:S01]  /*0230*/  SYNCS.EXCH.64 URZ, [UR8], UR4 ;  /* 0x00000004083f75b2 */ /* 0x0010620008000100 */
[----:B------:R0:W2:Y:S01]  /*0240*/  SYNCS.EXCH.64 URZ, [UR8+0x38], UR6 ;  /* 0x00003806083f75b2 */ /* 0x0000a20008000100 */
[----:B------:R0:W3:Y:S01]  /*0250*/  SYNCS.EXCH.64 URZ, [UR8+0x8], UR4 ;  /* 0x00000804083f75b2 */ /* 0x0000e20008000100 */
[----:B------:R0:W4:Y:S01]  /*0260*/  SYNCS.EXCH.64 URZ, [UR8+0x40], UR6 ;  /* 0x00004006083f75b2 */ /* 0x0001220008000100 */
[----:B------:R0:W0:Y:S01]  /*0270*/  SYNCS.EXCH.64 URZ, [UR8+0x10], UR4 ;  /* 0x00001004083f75b2 */ /* 0x0000220008000100 */
        /* <DEDUP_REMOVED lines=9> */
[----:B------:R-:W-:Y:S01]  /*0310*/  NOP ;  /* 0x0000000000007918 */ /* 0x000fe20000000000 */
.L_x_2:
[----:B------:R-:W5:Y:S01]  /*0320*/  SHFL.IDX PT, R2, R2, RZ, 0x1f ;  /* 0x00001fff02027589 */ /* 0x000f6200000e0000 */
[----:B------:R-:W1:Y:S01]  /*0330*/  LDC R3, c[0x0][0x65c] ;  /* 0x00019700ff037b82 */ /* 0x000e620000000800 */
[----:B------:R-:W-:Y:S02]  /*0340*/  ELECT P0, URZ, PT ;  /* 0x00000000003f782f */ /* 0x000fe40003800000 */
[----:B------:R-:W-:Y:S01]  /*0350*/  SHF.R.S32.HI R4, RZ, 0x1f, R5 ;  /* 0x0000001fff047819 */ /* 0x000fe20000011405 */
[----:B------:R-:W2:Y:S01]  /*0360*/  S2R R10, SR_CTAID.Y ;  /* 0x00000000000a7919 */ /* 0x000ea20000002600 */
[----:B0-----:R-:W-:Y:S01]  /*0370*/  UMOV UR4, 0x20 ;  /* 0x0000002000047882 */ /* 0x001fe20000000000 */
[C---:B------:R-:W-:Y:S01]  /*0380*/  ISETP.NE.AND P2, PT, R6.reuse, RZ, PT ;  /* 0x000000ff0600720c */ /* 0x040fe20003f45270 */
[----:B------:R-:W-:Y:S01]  /*0390*/  VIADD R11, R6, 0xffffffff ;  /* 0xffffffff060b7836 */ /* 0x000fe20000000000 */
[----:B------:R-:W0:Y:S01]  /*03a0*/  S2R R8, SR_CTAID.X ;  /* 0x0000000000087919 */ /* 0x000e220000002500 */
[----:B------:R-:W-:Y:S01]  /*03b0*/  LEA.HI R4, R4, R5, RZ, 0x2 ;  /* 0x0000000504047211 */ /* 0x000fe200078f10ff */
[----:B------:R-:W-:Y:S01]  /*03c0*/  NOP ;  /* 0x0000000000007918 */ /* 0x000fe20000000000 */
[----:B------:R-:W-:Y:S01]  /*03d0*/  NOP ;  /* 0x0000000000007918 */ /* 0x000fe20000000000 */
[----:B------:R-:W-:-:S02]  /*03e0*/  ISETP.GE.U32.AND P1, PT, R11, 0x2, PT ;  /* 0x000000020b00780c */ /* 0x000fc40003f26070 */
[----:B------:R-:W-:-:S05]  /*03f0*/  LOP3.LUT R4, R4, 0xfffffffc, RZ, 0xc0, !PT ;  /* 0xfffffffc04047812 */ /* 0x000fca00078ec0ff */
[----:B------:R-:W-:Y:S01]  /*0400*/  IMAD.IADD R5, R5, 0x1, -R4 ;  /* 0x0000000105057824 */ /* 0x000fe200078e0a04 */
[----:B-----5:R-:W-:Y:S02]  /*0410*/  ISETP.NE.OR P0, PT, R2, RZ, !P0 ;  /* 0x000000ff0200720c */ /* 0x020fe40004705670 */
[----:B-1----:R-:W-:-:S11]  /*0420*/  ISETP.NE.AND P3, PT, R3, 0x1, PT ;  /* 0x000000010300780c */ /* 0x002fd60003f65270 */
[----:B------:R-:W-:Y:S01]  /*0430*/  VOTEU.ALL UP0, P0 ;  /* 0x00000000003f7886 */ /* 0x000fe20000000000 */
[----:B------:R-:W-:Y:S01]  /*0440*/  VOTEU.ALL UP1, P0 ;  /* 0x00000000003f7886 */ /* 0x000fe20000020000 */
[----:B------:R-:W0:Y:S01]  /*0450*/  @P3 LDC R9, c[0x0][0x10] ;  /* 0x00000400ff093b82 */ /* 0x000e220000000800 */
[----:B--2---:R-:W-:Y:S02]  /*0460*/  @P3 IMAD.MOV.U32 R2, RZ, RZ, R10 ;  /* 0x000000ffff023224 */ /* 0x004fe400078e000a */
[----:B------:R-:W-:Y:S01]  /*0470*/  @!UP0 UMOV UR6, 0x400 ;  /* 0x0000040000068882 */ /* 0x000fe20000000000 */
[----:B------:R-:W-:-:S04]  /*0480*/  @!UP0 UIADD3 UR4, -UR4, 0x100000, URZ ;  /* 0x0010000004048890 */ /* 0x000fc8000fffe13f */
[----:B------:R-:W-:Y:S02]  /*0490*/  @!UP0 USHF.L.U32 UR5, UR4, 0xb, URZ ;  /* 0x0000000b04058899 */ /* 0x000fe4000800063f */
[----:B------:R-:W-:Y:S01]  /*04a0*/  @!UP0 USHF.L.U32 UR4, UR4, 0x1, URZ ;  /* 0x0000000104048899 */ /* 0x000fe2000800063f */
[----:B------:R-:W-:Y:S02]  /*04b0*/  @P3 IMAD.MOV.U32 R3, RZ, RZ, RZ ;  /* 0x000000ffff033224 */ /* 0x000fe400078e00ff */
[----:B------:R-:W-:Y:S01]  /*04c0*/  @P3 IMAD.MOV.U32 R13, RZ, RZ, RZ ;  /* 0x000000ffff0d3224 */ /* 0x000fe200078e00ff */
[----:B------:R-:W1:Y:S08]  /*04d0*/  @!UP0 S2UR UR7, SR_CgaCtaId ;  /* 0x00000000000789c3 */ /* 0x000e700000008800 */
[----:B------:R-:W2:Y:S01]  /*04e0*/  @!P3 LDC R7, c[0x0][0xc] ;  /* 0x00000300ff07bb82 */ /* 0x000ea20000000800 */
[----:B0-----:R-:W-:-:S04]  /*04f0*/  @P3 IMAD.WIDE.U32 R2, R8, R9, R2 ;  /* 0x0000000908023225 */ /* 0x001fc800078e0002 */
[----:B------:R-:W-:Y:S02]  /*0500*/  IMAD.MOV.U32 R9, RZ, RZ, RZ ;  /* 0x000000ffff097224 */ /* 0x000fe400078e00ff */
[----:B------:R-:W-:Y:S01]  /*0510*/  @P3 IMAD.IADD R3, R3, 0x1, R13 ;  /* 0x0000000103033824 */ /* 0x000fe200078e020d */
[----:B-1----:R-:W-:Y:S01]  /*0520*/  @!UP0 ULEA UR6, UR7, UR6, 0x18 ;  /* 0x0000000607068291 */ /* 0x002fe2000f8ec03f */
[----:B------:R-:W-:Y:S01]  /*0530*/  VOTEU.ALL UP0, P0 ;  /* 0x00000000003f7886 */ /* 0x000fe20000000000 */
[----:B------:R-:W-:-:S04]  /*0540*/  ISETP.NE.AND P0, PT, R5, 0x3, PT ;  /* 0x000000030500780c */ /* 0x000fc80003f05270 */
[----:B------:R-:W-:-:S04]  /*0550*/  ISETP.EQ.OR P0, PT, R5, RZ, !P0 ;  /* 0x000000ff0500720c */ /* 0x000fc80004702670 */
[----:B------:R-:W-:Y:S01]  /*0560*/  ISETP.EQ.AND P0, PT, R6, RZ, P0 ;  /* 0x000000ff0600720c */ /* 0x000fe20000702270 */
[----:B------:R-:W0:Y:S02]  /*0570*/  FENCE.VIEW.ASYNC.S ;  /* 0x00000000000073c6 */ /* 0x000e240000000000 */
[----:B0-----:R0:W3:Y:S01]  /*0580*/  @!UP0 SYNCS.EXCH.64 URZ, [UR6+0x80], UR4 ;  /* 0x00008004063f85b2 */ /* 0x0010e20008000100 */
[----:B--2---:R-:W-:Y:S01]  /*0590*/  @!P3 IMAD.WIDE.U32 R6, R7, R10, R8 ;  /* 0x0000000a0706b225 */ /* 0x004fe200078e0008 */
[----:B------:R-:W-:-:S03]  /*05a0*/  SEL R4, RZ, 0x1, !P0 ;  /* 0x00000001ff047807 */ /* 0x000fc60004000000 */
[----:B------:R-:W-:Y:S02]  /*05b0*/  @!P3 IMAD.MOV.U32 R2, RZ, RZ, R6 ;  /* 0x000000ffff02b224 */ /* 0x000fe400078e0006 */
[----:B------:R-:W-:Y:S01]  /*05c0*/  @!P3 IMAD.MOV.U32 R3, RZ, RZ, R7 ;  /* 0x000000ffff03b224 */ /* 0x000fe200078e0007 */
[----:B------:R-:W-:Y:S01]  /*05d0*/  SEL R4, R4, 0x2, P1 ;  /* 0x0000000204047807 */ /* 0x000fe20000800000 */
[----:B------:R0:W3:Y:S01]  /*05e0*/  @!UP1 SYNCS.EXCH.64 URZ, [UR6+0x88], UR4 ;  /* 0x00008804063f95b2 */ /* 0x0000e20008000100 */
[----:B------:R-:W-:Y:S01]  /*05f0*/  NOP ;  /* 0x0000000000007918 */ /* 0x000fe20000000000 */
[----:B---34-:R-:W-:Y:S06]  /*0600*/  BAR.SYNC.DEFER_BLOCKING 0x0 ;  /* 0x0000000000007b1d */ /* 0x018fec0000010000 */
[----:B------:R-:W-:Y:S05]  /*0610*/  @!P2 BRA `(.L_x_3) ;  /* 0x00000078001ca947 */ /* 0x000fea0003800000 */
[----:B------:R-:W-:-:S13]  /*0620*/  ISETP.GT.U32.AND P0, PT, R11, 0x1, PT ;  /* 0x000000010b00780c */ /* 0x000fda0003f04070 */
[----:B0-----:R-:W-:Y:S05]  /*0630*/  @P0 EXIT ;  /* 0x000000000000094d */ /* 0x001fea0003800000 */
[----:B------:R-:W-:Y:S01]  /*0640*/  ULDC.64 UR4, c[0x0][0x650] ;  /* 0x0001940000047ab9 */ /* 0x000fe20000000a00 */
[----:B------:R-:W-:Y:S01]  /*0650*/  PRMT R12, RZ, 0x7610, R12 ;  /* 0x00007610ff0c7816 */ /* 0x000fe2000000000c */
[----:B------:R-:W-:Y:S01]  /*0660*/  IMAD.MOV.U32 R6, RZ, RZ, -0x1 ;  /* 0xffffffffff067424 */ /* 0x000fe200078e00ff */
[----:B------:R-:W-:Y:S01]  /*0670*/  ISETP.GE.U32.AND P0, PT, R2, UR4, PT ;  /* 0x0000000402007c0c */ /* 0x000fe2000bf06070 */
[----:B------:R-:W-:Y:S02]  /*0680*/  IMAD.MOV.U32 R7, RZ, RZ, -0x1 ;  /* 0xffffffffff077424 */ /* 0x000fe400078e00ff */
[----:B------:R-:W-:Y:S01]  /*0690*/  IMAD.MOV.U32 R5, RZ, RZ, -0x1 ;  /* 0xffffffffff057424 */ /* 0x000fe200078e00ff */
[----:B------:R-:W-:-:S13]  /*06a0*/  ISETP.GE.U32.AND.EX P0, PT, R3, UR5, PT, P0 ;  /* 0x0000000503007c0c */ /* 0x000fda000bf06100 */
[----:B------:R-:W-:Y:S05]  /*06b0*/  @P0 BRA `(.L_x_4) ;  /* 0x00000004005c0947 */ /* 0x000fea0003800000 */
[----:B------:R-:W0:Y:S01]  /*06c0*/  LDC.64 R16, c[0x0][0x628] ;  /* 0x00018a00ff107b82 */ /* 0x000e220000000a00 */
[----:B------:R-:W-:Y:S02]  /*06d0*/  IMAD.MOV.U32 R6, RZ, RZ, R2 ;  /* 0x000000ffff067224 */ /* 0x000fe400078e0002 */
[----:B------:R-:W-:-:S05]  /*06e0*/  IMAD.MOV.U32 R7, RZ, RZ, R3 ;  /* 0x000000ffff077224 */ /* 0x000fca00078e0003 */
[----:B------:R-:W1:Y:S08]  /*06f0*/  LDC R18, c[0x0][0x630] ;  /* 0x00018c00ff127b82 */ /* 0x000e700000000800 */
[----:B------:R-:W2:Y:S01]  /*0700*/  LDC.64 R20, c[0x0][0x620] ;  /* 0x00018800ff147b82 */ /* 0x000ea20000000a00 */
[----:B0-----:R-:W-:-:S04]  /*0710*/  ISETP.NE.U32.AND P0, PT, R16, RZ, PT ;  /* 0x000000ff1000720c */ /* 0x001fc80003f05070 */
[----:B------:R-:W-:-:S13]  /*0720*/  ISETP.NE.AND.EX P0, PT, R17, RZ, PT, P0 ;  /* 0x000000ff1100720c */ /* 0x000fda0003f05300 */
[----:B-12---:R-:W-:Y:S05]  /*0730*/  @!P0 BRA `(.L_x_5) ;  /* 0x0000000000288947 */ /* 0x006fea0003800000 */
[----:B------:R-:W0:Y:S02]  /*0740*/  LDC R5, c[0x0][0x634] ;  /* 0x00018d00ff057b82 */ /* 0x000e240000000800 */
[----:B0-----:R-:W-:-:S05]  /*0750*/  IADD3 R5, P0, R2, R5, RZ ;  /* 0x0000000502057210 */ /* 0x001fca0007f1e0ff */
[----:B------:R-:W-:-:S04]  /*0760*/  IMAD.X R11, RZ, RZ, R3, P0 ;  /* 0x000000ffff0b7224 */ /* 0x000fc800000e0603 */
[----:B------:R-:W-:-:S04]  /*0770*/  IMAD.WIDE.U32 R6, R11, R16, RZ ;  /* 0x000000100b067225 */ /* 0x000fc800078e00ff */
[----:B------:R-:W-:-:S04]  /*0780*/  IMAD.WIDE.U32 R12, P0, R5, R17, R6 ;  /* 0x00000011050c7225 */ /* 0x000fc80007800006 */
[----:B------:R-:W-:-:S04]  /*0790*/  IMAD.WIDE.U32 R6, R5, R16, RZ ;  /* 0x0000001005067225 */ /* 0x000fc800078e00ff */
[----:B------:R-:W-:Y:S01]  /*07a0*/  IMAD.X R15, RZ, RZ, RZ, P0 ;  /* 0x000000ffff0f7224 */ /* 0x000fe200000e06ff */
[----:B------:R-:W-:Y:S01]  /*07b0*/  IADD3 RZ, P0, R7, R12, RZ ;  /* 0x0000000c07ff7210 */ /* 0x000fe20007f1e0ff */
[----:B------:R-:W-:-:S04]  /*07c0*/  IMAD.MOV.U32 R14, RZ, RZ, R13 ;  /* 0x000000ffff0e7224 */ /* 0x000fc800078e000d */
[----:B------:R-:W-:-:S08]  /*07d0*/  IMAD.WIDE.U32.X R6, R11, R17, R14, P0 ;  /* 0x000000110b067225 */ /* 0x000fd000000e040e */
.L_x_5:
[--C-:B------:R-:W-:Y:S01]  /*07e0*/  SHF.R.U64 R26, R6, R18, R7.reuse ;  /* 0x00000012061a7219 */ /* 0x100fe20000001207 */
[----:B------:R-:W0:Y:S01]  /*07f0*/  LDC.64 R22, c[0x0][0x640] ;  /* 0x00019000ff167b82 */ /* 0x000e220000000a00 */
[----:B------:R-:W-:Y:S01]  /*0800*/  I2FP.F32.U32 R5, R8 ;  /* 0x0000000800057245 */ /* 0x000fe20000201000 */
[----:B------:R-:W-:Y:S01]  /*0810*/  ULDC UR4, c[0x0][0x150] ;  /* 0x0000540000047ab9 */ /* 0x000fe20000000800 */
[----:B------:R-:W-:Y:S02]  /*0820*/  SHF.R.U32.HI R6, RZ, R18, R7 ;  /* 0x00000012ff067219 */ /* 0x000fe40000011607 */
[----:B------:R-:W-:Y:S01]  /*0830*/  IADD3 R11, P0, RZ, -R26, RZ ;  /* 0x8000001aff0b7210 */ /* 0x000fe20007f1e0ff */
[----:B------:R-:W-:Y:S01]  /*0840*/  FMUL R5, R5, UR4 ;  /* 0x0000000405057c20 */ /* 0x000fe20008400000 */
[----:B------:R-:W-:Y:S01]  /*0850*/  ULDC UR4, c[0x0][0x154] ;  /* 0x0000550000047ab9 */ /* 0x000fe20000000800 */
[----:B------:R-:W1:Y:S02]  /*0860*/  LDC R14, c[0x0][0x618] ;  /* 0x00018600ff0e7b82 */ /* 0x000e640000000800 */
[----:B------:R-:W-:-:S02]  /*0870*/  IMAD.X R13, RZ, RZ, ~R6, P0 ;  /* 0x000000ffff0d7224 */ /* 0x000fc400000e0e06 */
[----:B------:R-:W2:Y:S01]  /*0880*/  F2I.U32.TRUNC.NTZ R5, R5 ;  /* 0x0000000500057305 */ /* 0x000ea2000020f000 */
[----:B------:R-:W-:-:S03]  /*0890*/  IMAD.WIDE.U32 R6, R11, R20, R2 ;  /* 0x000000140b067225 */ /* 0x000fc600078e0002 */
[----:B------:R-:W3:Y:S01]  /*08a0*/  LDC R9, c[0x0][0x144] ;  /* 0x00005100ff097b82 */ /* 0x000ee20000000800 */
[----:B------:R-:W-:-:S04]  /*08b0*/  IMAD R12, R13, R20, RZ ;  /* 0x000000140d0c7224 */ /* 0x000fc800078e02ff */
[----:B------:R-:W-:Y:S02]  /*08c0*/  IMAD R11, R11, R21, R12 ;  /* 0x000000150b0b7224 */ /* 0x000fe400078e020c */
[----:B------:R-:W-:Y:S01]  /*08d0*/  IMAD.MOV.U32 R12, RZ, RZ, 0x1 ;  /* 0x00000001ff0c7424 */ /* 0x000fe200078e00ff */
[----:B------:R-:W4:Y:S01]  /*08e0*/  LDC R18, c[0x0][0x608] ;  /* 0x00018200ff127b82 */ /* 0x000f220000000800 */
[----:B------:R-:W-:Y:S01]  /*08f0*/  IMAD.IADD R11, R7, 0x1, R11 ;  /* 0x00000001070b7824 */ /* 0x000fe200078e020b */
[----:B0-----:R-:W-:Y:S01]  /*0900*/  ISETP.NE.U32.AND P0, PT, R22, RZ, PT ;  /* 0x000000ff1600720c */ /* 0x001fe20003f05070 */
[----:B--2---:R-:W-:-:S03]  /*0910*/  IMAD.MOV R7, RZ, RZ, -R5 ;  /* 0x000000ffff077224 */ /* 0x004fc600078e0a05 */
[----:B------:R-:W-:Y:S02]  /*0920*/  ISETP.NE.AND.EX P0, PT, R23, RZ, PT, P0 ;  /* 0x000000ff1700720c */ /* 0x000fe40003f05300 */
[----:B------:R-:W0:Y:S01]  /*0930*/  LDC R13, c[0x0][0x658] ;  /* 0x00019600ff0d7b82 */ /* 0x000e220000000800 */
[--C-:B-1----:R-:W-:Y:S02]  /*0940*/  SHF.R.U64 R16, R6, R14, R11.reuse ;  /* 0x0000000e06107219 */ /* 0x102fe4000000120b */
[----:B------:R-:W-:Y:S02]  /*0950*/  I2FP.F32.U32 R6, R10 ;  /* 0x0000000a00067245 */ /* 0x000fe40000201000 */
[----:B------:R-:W-:-:S03]  /*0960*/  SHF.R.U32.HI R11, RZ, R14, R11 ;  /* 0x0000000eff0b7219 */ /* 0x000fc6000001160b */
[----:B------:R-:W1:Y:S01]  /*0970*/  LDC R17, c[0x0][0x148] ;  /* 0x00005200ff117b82 */ /* 0x000e620000000800 */
[----:B---3--:R-:W-:Y:S02]  /*0980*/  IMAD R5, R9, R7, R8 ;  /* 0x0000000709057224 */ /* 0x008fe400078e0208 */
[----:B------:R-:W-:Y:S01]  /*0990*/  FMUL R7, R6, UR4 ;  /* 0x0000000406077c20 */ /* 0x000fe20008400000 */
[----:B------:R-:W-:-:S03]  /*09a0*/  IMAD.MOV.U32 R6, RZ, RZ, -0x1 ;  /* 0xffffffffff067424 */ /* 0x000fc600078e00ff */
[----:B------:R2:W3:Y:S01]  /*09b0*/  F2I.U32.TRUNC.NTZ R15, R7 ;  /* 0x00000007000f7305 */ /* 0x0004e2000020f000 */
[----:B------:R-:W1:Y:S01]  /*09c0*/  LDC R21, c[0x0][0x600] ;  /* 0x00018000ff157b82 */ /* 0x000e620000000800 */
[-CC-:B----4-:R-:W-:Y:S02]  /*09d0*/  SHF.R.U64 R27, R16, R18.reuse, R11.reuse ;  /* 0x00000012101b7219 */ /* 0x190fe4000000120b */
[----:B------:R-:W-:-:S05]  /*09e0*/  SHF.R.U32.HI R8, RZ, R18, R11 ;  /* 0x00000012ff087219 */ /* 0x000fca000001160b */
[----:B------:R-:W4:Y:S01]  /*09f0*/  LDC R20, c[0x0][0x648] ;  /* 0x00019200ff147b82 */ /* 0x000f220000000800 */
[-CC-:B0-----:R-:W-:Y:S02]  /*0a00*/  SHF.R.U64 R18, R27, R13.reuse, R8.reuse ;  /* 0x0000000d1b127219 */ /* 0x181fe40000001208 */
[-C--:B------:R-:W-:Y:S02]  /*0a10*/  SHF.L.U32 R6, R6, R13.reuse, RZ ;  /* 0x0000000d06067219 */ /* 0x080fe400000006ff */
[-C--:B------:R-:W-:Y:S02]  /*0a20*/  SHF.R.U32.HI R8, RZ, R13.reuse, R8 ;  /* 0x0000000dff087219 */ /* 0x080fe40000011608 */
[----:B------:R-:W-:Y:S01]  /*0a30*/  LOP3.LUT R14, RZ, R6, RZ, 0x33, !PT ;  /* 0x00000006ff0e7212 */ /* 0x000fe200078e33ff */
[----:B------:R-:W0:Y:S01]  /*0a40*/  LDC R25, c[0x0][0x638] ;  /* 0x00018e00ff197b82 */ /* 0x000e220000000800 */
[----:B------:R-:W-:Y:S01]  /*0a50*/  SHF.L.U32 R11, R12, R13, RZ ;  /* 0x0000000d0c0b7219 */ /* 0x000fe200000006ff */
[----:B------:R-:W-:-:S02]  /*0a60*/  IMAD.MOV.U32 R6, RZ, RZ, R18 ;  /* 0x000000ffff067224 */ /* 0x000fc400078e0012 */
[----:B--2---:R-:W-:-:S04]  /*0a70*/  IMAD.MOV.U32 R7, RZ, RZ, R8 ;  /* 0x000000ffff077224 */ /* 0x004fc800078e0008 */
[----:B------:R-:W2:Y:S01]  /*0a80*/  LDC R24, c[0x0][0x610] ;  /* 0x00018400ff187b82 */ /* 0x000ea20000000800 */
[----:B---3--:R-:W-:Y:S05]  /*0a90*/  @!P0 BRA `(.L_x_6) ;  /* 0x0000000000288947 */ /* 0x008fea0003800000 */
[----:B------:R-:W3:Y:S02]  /*0aa0*/  LDC R13, c[0x0][0x64c] ;  /* 0x00019300ff0d7b82 */ /* 0x000ee40000000800 */
[----:B---3--:R-:W-:-:S05]  /*0ab0*/  IADD3 R13, P0, R18, R13, RZ ;  /* 0x0000000d120d7210 */ /* 0x008fca0007f1e0ff */
        /* <DEDUP_REMOVED lines=8> */
.L_x_6:
[----:B----4-:R-:W-:Y:S01]  /*0b40*/  SHF.R.U64 R6, R6, R20, R7 ;  /* 0x0000001406067219 */ /* 0x010fe20000001207 */
[----:B-1----:R-:W-:Y:S01]  /*0b50*/  VIADD R7, R21, 0xffffffff ;  /* 0xffffffff15077836 */ /* 0x002fe20000000000 */
[----:B------:R-:W-:Y:S01]  /*0b60*/  LOP3.LUT R14, R27, R14, RZ, 0xc0, !PT ;  /* 0x0000000e1b0e7212 */ /* 0x000fe200078ec0ff */
[----:B------:R-:W-:Y:S02]  /*0b70*/  IMAD.MOV R15, RZ, RZ, -R15 ;  /* 0x000000ffff0f7224 */ /* 0x000fe400078e0a0f */
[----:B------:R-:W-:Y:S01]  /*0b80*/  IMAD.MOV R8, RZ, RZ, -R6 ;  /* 0x000000ffff087224 */ /* 0x000fe200078e0a06 */
[----:B------:R-:W-:Y:S01]  /*0b90*/  LOP3.LUT R7, R16, R7, RZ, 0xc0, !PT ;  /* 0x0000000710077212 */ /* 0x000fe200078ec0ff */
[----:B------:R-:W-:Y:S02]  /*0ba0*/  IMAD R14, R11, R6, R14 ;  /* 0x000000060b0e7224 */ /* 0x000fe400078e020e */
[----:B------:R-:W-:Y:S02]  /*0bb0*/  @P3 IMAD R5, R17, R15, R10 ;  /* 0x0000000f11053224 */ /* 0x000fe400078e020a */
[----:B0-----:R-:W-:-:S02]  /*0bc0*/  IMAD R6, R8, R25, R18 ;  /* 0x0000001908067224 */ /* 0x001fc400078e0212 */
[----:B--2---:R-:W-:Y:S02]  /*0bd0*/  IMAD R5, R14, R24, R5 ;  /* 0x000000180e057224 */ /* 0x004fe400078e0205 */
[----:B------:R-:W-:Y:S02]  /*0be0*/  IMAD R6, R6, R21, R7 ;  /* 0x0000001506067224 */ /* 0x000fe400078e0207 */
[----:B------:R-:W-:-:S03]  /*0bf0*/  IMAD.MOV.U32 R12, RZ, RZ, 0x1 ;  /* 0x00000001ff0c7424 */ /* 0x000fc600078e00ff */
[----:B------:R-:W-:Y:S02]  /*0c00*/  SEL R7, R6, R5, !P3 ;  /* 0x0000000506077207 */ /* 0x000fe40005800000 */
[----:B------:R-:W-:Y:S01]  /*0c10*/  SEL R6, R5, R6, !P3 ;  /* 0x0000000605067207 */ /* 0x000fe20005800000 */
[----:B------:R-:W-:-:S07]  /*0c20*/  IMAD.MOV.U32 R5, RZ, RZ, R26 ;  /* 0x000000ffff057224 */ /* 0x000fce00078e001a */
.L_x_4:
[----:B------:R-:W-:-:S08]  /*0c30*/  NOP ;  /* 0x0000000000007918 */ /* 0x000fd00000000000 */
[----:B------:R-:W0:Y:S02]  /*0c40*/  USETMAXREG.TRY_ALLOC.CTAPOOL UP0, 0xe8 ;  /* 0x000000e8000079c8 */ /* 0x000e240008000600 */
[----:B0-----:R-:W-:-:S13]  /*0c50*/  PLOP3.LUT P0, PT, PT, PT, UP0, 0x80, 0x0 ;  /* 0x000000000000781c */ /* 0x001fda0003f0f008 */
[----:B------:R-:W-:Y:S05]  /*0c60*/  @!P0 BRA `(.L_x_4) ;  /* 0xfffffffc00f08947 */ /* 0x000fea000383ffff */
[----:B------:R-:W-:Y:S01]  /*0c70*/  ULDC.64 UR4, c[0x0][0x598] ;  /* 0x0001660000047ab9 */ /* 0x000fe20000000a00 */
[----:B------:R-:W-:Y:S01]  /*0c80*/  ULDC.64 UR16, c[0x0][0x208] ;  /* 0x0000820000107ab9 */ /* 0x000fe20000000a00 */
[----:B------:R-:W-:-:S04]  /*0c90*/  ISETP.NE.U32.AND P0, PT, RZ, UR4, PT ;  /* 0x00000004ff007c0c */ /* 0x000fc8000bf05070 */
[----:B------:R-:W-:-:S13]  /*0ca0*/  ISETP.NE.AND.EX P0, PT, RZ, UR5, PT, P0 ;  /* 0x00000005ff007c0c */ /* 0x000fda000bf05300 */
[----:B------:R-:W-:Y:S05]  /*0cb0*/  @!P0 BRA `(.L_x_7) ;  /* 0x00000000001c8947 */ /* 0x000fea0003800000 */
[----:B------:R-:W0:Y:S02]  /*0cc0*/  LDC.64 R8, c[0x0][0x598] ;  /* 0x00016600ff087b82 */ /* 0x000e240000000a00 */
[----:B0-----:R-:W2:Y:S02]  /*0cd0*/  LDG.E.64 R8, desc[UR16][R8.64] ;  /* 0x0000001008087981 */ /* 0x001ea4000c1e1b00 */
[----:B--2---:R-:W-:-:S04]  /*0ce0*/  ISETP.NE.U32.AND P0, PT, R8, RZ, PT ;  /* 0x000000ff0800720c */ /* 0x004fc80003f05070 */
[----:B------:R-:W-:-:S13]  /*0cf0*/  ISETP.NE.AND.EX P0, PT, R9, RZ, PT, P0 ;  /* 0x000000ff0900720c */ /* 0x000fda0003f05300 */
[----:B------:R-:W-:Y:S05]  /*0d00*/  @!P0 BRA `(.L_x_7) ;  /* 0x0000000000088947 */ /* 0x000fea0003800000 */
[----:B------:R0:W5:Y:S01]  /*0d10*/  LD.E R8, desc[UR16][R8.64] ;  /* 0x0000001008087980 */ /* 0x000162000c101900 */
[----:B------:R-:W-:Y:S05]  /*0d20*/  BRA `(.L_x_8) ;  /* 0x0000000000207947 */ /* 0x000fea0003800000 */
.L_x_7:
[----:B------:R-:W-:Y:S02]  /*0d30*/  ULDC.64 UR4, c[0x0][0x588] ;  /* 0x0001620000047ab9 */ /* 0x000fe40000000a00 */
[----:B------:R-:W-:-:S04]  /*0d40*/  ISETP.NE.U32.AND P0, PT, RZ, UR4, PT ;  /* 0x00000004ff007c0c */ /* 0x000fc8000bf05070 */
[----:B------:R-:W-:-:S13]  /*0d50*/  ISETP.NE.AND.EX P0, PT, RZ, UR5, PT, P0 ;  /* 0x00000005ff007c0c */ /* 0x000fda000bf05300 */
[----:B------:R-:W-:Y:S05]  /*0d60*/  @!P0 BRA `(.L_x_9) ;  /* 0x00000000000c8947 */ /* 0x000fea0003800000 */
[----:B------:R-:W0:Y:S02]  /*0d70*/  LDC.64 R8, c[0x0][0x588] ;  /* 0x00016200ff087b82 */ /* 0x000e240000000a00 */
[----:B0-----:R1:W5:Y:S01]  /*0d80*/  LDG.E R8, desc[UR16][R8.64] ;  /* 0x0000001008087981 */ /* 0x001362000c1e1900 */
[----:B------:R-:W-:Y:S05]  /*0d90*/  BRA `(.L_x_8) ;  /* 0x0000000000047947 */ /* 0x000fea0003800000 */
.L_x_9:
[----:B------:R-:W2:Y:S02]  /*0da0*/  LDC R8, c[0x0][0x580] ;  /* 0x00016000ff087b82 */ /* 0x000ea40000000800 */
.L_x_8:
[----:B------:R-:W-:Y:S02]  /*0db0*/  ULDC.64 UR4, c[0x0][0x5a0] ;  /* 0x0001680000047ab9 */ /* 0x000fe40000000a00 */
[----:B------:R-:W-:-:S04]  /*0dc0*/  ISETP.NE.U32.AND P0, PT, RZ, UR4, PT ;  /* 0x00000004ff007c0c */ /* 0x000fc8000bf05070 */
[----:B------:R-:W-:-:S13]  /*0dd0*/  ISETP.NE.AND.EX P0, PT, RZ, UR5, PT, P0 ;  /* 0x00000005ff007c0c */ /* 0x000fda000bf05300 */
[----:B------:R-:W-:Y:S05]  /*0de0*/  @!P0 BRA `(.L_x_10) ;  /* 0x00000000001c8947 */ /* 0x000fea0003800000 */
[----:B------:R-:W3:Y:S02]  /*0df0*/  LDC.64 R10, c[0x0][0x5a0] ;  /* 0x00016800ff0a7b82 */ /* 0x000ee40000000a00 */
[----:B---3--:R-:W3:Y:S02]  /*0e00*/  LDG.E.64 R10, desc[UR16][R10.64] ;  /* 0x000000100a0a7981 */ /* 0x008ee4000c1e1b00 */
[----:B---3--:R-:W-:-:S04]  /*0e10*/  ISETP.NE.U32.AND P0, PT, R10, RZ, PT ;  /* 0x000000ff0a00720c */ /* 0x008fc80003f05070 */
[----:B------:R-:W-:-:S13]  /*0e20*/  ISETP.NE.AND.EX P0, PT, R11, RZ, PT, P0 ;  /* 0x000000ff0b00720c */ /* 0x000fda0003f05300 */
[----:B------:R-:W-:Y:S05]  /*0e30*/  @!P0 BRA `(.L_x_10) ;  /* 0x0000000000088947 */ /* 0x000fea0003800000 */
[----:B01----:R0:W5:Y:S01]  /*0e40*/  LD.E R9, desc[UR16][R10.64] ;  /* 0x000000100a097980 */ /* 0x003162000c101900 */
[----:B------:R-:W-:Y:S05]  /*0e50*/  BRA `(.L_x_11) ;  /* 0x0000000000207947 */ /* 0x000fea0003800000 */
.L_x_10:
[----:B------:R-:W-:Y:S02]  /*0e60*/  ULDC.64 UR4, c[0x0][0x590] ;  /* 0x0001640000047ab9 */ /* 0x000fe40000000a00 */
[----:B------:R-:W-:-:S04]  /*0e70*/  ISETP.NE.U32.AND P0, PT, RZ, UR4, PT ;  /* 0x00000004ff007c0c */ /* 0x000fc8000bf05070 */
[----:B------:R-:W-:-:S13]  /*0e80*/  ISETP.NE.AND.EX P0, PT, RZ, UR5, PT, P0 ;  /* 0x00000005ff007c0c */ /* 0x000fda000bf05300 */
[----:B------:R-:W-:Y:S05]  /*0e90*/  @!P0 BRA `(.L_x_12) ;  /* 0x00000000000c8947 */ /* 0x000fea0003800000 */
[----:B------:R-:W0:Y:S02]  /*0ea0*/  LDC.64 R10, c[0x0][0x590] ;  /* 0x00016400ff0a7b82 */ /* 0x000e240000000a00 */
[----:B01----:R1:W5:Y:S01]  /*0eb0*/  LDG.E R9, desc[UR16][R10.64] ;  /* 0x000000100a097981 */ /* 0x003362000c1e1900 */
[----:B------:R-:W-:Y:S05]  /*0ec0*/  BRA `(.L_x_11) ;  /* 0x0000000000047947 */ /* 0x000fea0003800000 */
.L_x_12:
[----:B01----:R-:W3:Y:S02]  /*0ed0*/  LDC R9, c[0x0][0x584] ;  /* 0x00016100ff097b82 */ /* 0x003ee40000000800 */
.L_x_11:
[----:B------:R-:W-:-:S13]  /*0ee0*/  LOP3.LUT P0, RZ, R12, 0xff, RZ, 0xc0, !PT ;  /* 0x000000ff0cff7812 */ /* 0x000fda000780c0ff */
[----:B------:R-:W-:Y:S05]  /*0ef0*/  @!P0 EXIT ;  /* 0x000000000000894d */ /* 0x000fea0003800000 */
[----:B------:R-:W-:Y:S01]  /*0f00*/  ULDC UR4, c[0x0][0x28c] ;  /* 0x0000a30000047ab9 */ /* 0x000fe20000000800 */
[----:B------:R-:W-:Y:S01]  /*0f10*/  LOP3.LUT R142, R4, 0x1, RZ, 0xfc, !PT ;  /* 0x00000001048e7812 */ /* 0x000fe200078efcff */
[----:B------:R-:W-:-:S04]  /*0f20*/  UIADD3 UR4, UR4, 0x3f, URZ ;  /* 0x0000003f04047890 */ /* 0x000fc8000fffe03f */
[----:B------:R-:W-:-:S04]  /*0f30*/  USHF.R.S32.HI UR5, URZ, 0x1f, UR4 ;  /* 0x0000001f3f057899 */ /* 0x000fc80008011404 */
[----:B------:R-:W-:-:S03]  /*0f40*/  ULEA.HI UR5, UR5, UR4, URZ, 0x6 ;  /* 0x0000000405057291 */ /* 0x000fc6000f8f303f */
[----:B------:R-:W-:Y:S01]  /*0f50*/  UMOV UR4, URZ ;  /* 0x0000003f00047c82 */ /* 0x000fe20008000000 */
[----:B------:R-:W-:-:S03]  /*0f60*/  USHF.R.S32.HI UR9, URZ, 0x6, UR5 ;  /* 0x000000063f097899 */ /* 0x000fc60008011405 */
[----:B------:R-:W-:-:S09]  /*0f70*/  UMOV UR5, URZ ;  /* 0x0000003f00057c82 */ /* 0x000fd20008000000 */
.L_x_165:
[----:B01----:R-:W-:Y:S01]  /*0f80*/  LOP3.LUT R10, R0, 0x80, RZ, 0xc0, !PT ;  /* 0x00000080000a7812 */ /* 0x003fe200078ec0ff */
[----:B------:R-:W0:Y:S01]  /*0f90*/  S2UR UR13, SR_CgaCtaId ;  /* 0x00000000000d79c3 */ /* 0x000e220000008800 */
[----:B------:R-:W-:Y:S01]  /*0fa0*/  UMOV UR12, 0x400 ;  /* 0x00000400000c7882 */ /* 0x000fe20000000000 */
[----:B------:R-:W-:Y:S01]  /*0fb0*/  UMOV UR6, URZ ;  /* 0x0000003f00067c82 */ /* 0x000fe20008000000 */
[----:B------:R-:W-:Y:S01]  /*0fc0*/  SHF.R.U32.HI R10, RZ, 0x7, R10 ;  /* 0x00000007ff0a7819 */ /* 0x000fe2000001160a */
[----:B------:R-:W-:Y:S01]  /*0fd0*/  UMOV UR7, URZ ;  /* 0x0000003f00077c82 */ /* 0x000fe20008000000 */
[----:B------:R-:W-:Y:S01]  /*0fe0*/  UMOV UR18, UR5 ;  /* 0x0000000500127c82 */ /* 0x000fe20008000000 */
[----:B------:R-:W-:Y:S02]  /*0ff0*/  CS2R R18, SRZ ;  /* 0x0000000000127805 */ /* 0x000fe4000001ff00 */
[----:B------:R-:W-:Y:S01]  /*1000*/  CS2R R16, SRZ ;  /* 0x0000000000107805 */ /* 0x000fe2000001ff00 */
[----:B------:R-:W1:Y:S01]  /*1010*/  LDC R11, c[0x0][0x28c] ;  /* 0x0000a300ff0b7b82 */ /* 0x000e620000000800 */
[----:B----4-:R-:W4:Y:S01]  /*1020*/  SHFL.IDX PT, R10, R10, RZ, 0x1f ;  /* 0x00001fff0a0a7589 */ /* 0x010f2200000e0000 */
[----:B------:R-:W-:-:S02]  /*1030*/  CS2R R20, SRZ ;  /* 0x0000000000147805 */ /* 0x000fc4000001ff00 */
[----:B------:R-:W-:Y:S02]  /*1040*/  CS2R R22, SRZ ;  /* 0x0000000000167805 */ /* 0x000fe4000001ff00 */
[----:B------:R-:W-:Y:S02]  /*1050*/  CS2R R88, SRZ ;  /* 0x0000000000587805 */ /* 0x000fe4000001ff00 */
[----:B------:R-:W-:Y:S02]  /*1060*/  CS2R R90, SRZ ;  /* 0x00000000005a7805 */ /* 0x000fe4000001ff00 */
[----:B------:R-:W-:Y:S02]  /*1070*/  CS2R R92, SRZ ;  /* 0x00000000005c7805 */ /* 0x000fe4000001ff00 */
[----:B------:R-:W-:Y:S02]  /*1080*/  CS2R R96, SRZ ;  /* 0x0000000000607805 */ /* 0x000fe4000001ff00 */
        /* <DEDUP_REMOVED lines=16> */
[----:B-1----:R-:W-:Y:S02]  /*1190*/  ISETP.GE.AND P0, PT, R11, 0x1, PT ;  /* 0x000000010b00780c */ /* 0x002fe40003f06270 */
[----:B------:R-:W-:Y:S02]  /*11a0*/  CS2R R128, SRZ ;  /* 0x0000000000807805 */ /* 0x000fe4000001ff00 */
[----:B----4-:R-:W-:-:S02]  /*11b0*/  R2UR UR8, R10 ;  /* 0x000000000a0872ca */ /* 0x010fc400000e0000 */
[----:B------:R-:W-:Y:S02]  /*11c0*/  CS2R R130, SRZ ;  /* 0x0000000000827805 */ /* 0x000fe4000001ff00 */
[----:B------:R-:W-:Y:S02]  /*11d0*/  CS2R R132, SRZ ;  /* 0x0000000000847805 */ /* 0x000fe4000001ff00 */
[----:B------:R-:W-:Y:S02]  /*11e0*/  CS2R R134, SRZ ;  /* 0x0000000000867805 */ /* 0x000fe4000001ff00 */
[----:B------:R-:W-:Y:S02]  /*11f0*/  CS2R R136, SRZ ;  /* 0x0000000000887805 */ /* 0x000fe4000001ff00 */
[----:B------:R-:W-:Y:S02]  /*1200*/  CS2R R138, SRZ ;  /* 0x00000000008a7805 */ /* 0x000fe4000001ff00 */
[----:B------:R-:W-:Y:S01]  /*1210*/  CS2R R140, SRZ ;  /* 0x00000000008c7805 */ /* 0x000fe2000001ff00 */
[----:B------:R-:W-:Y:S01]  /*1220*/  IMAD.MOV.U32 R143, RZ, RZ, RZ ;  /* 0x000000ffff8f7224 */ /* 0x000fe200078e00ff */
[----:B------:R-:W-:Y:S01]  /*1230*/  CS2R R56, SRZ ;  /* 0x0000000000387805 */ /* 0x000fe2000001ff00 */
[----:B------:R-:W-:Y:S01]  /*1240*/  IMAD.MOV.U32 R145, RZ, RZ, RZ ;  /* 0x000000ffff917224 */ /* 0x000fe200078e00ff */
[----:B------:R-:W-:Y:S01]  /*1250*/  CS2R R58, SRZ ;  /* 0x00000000003a7805 */ /* 0x000fe2000001ff00 */
[----:B--23--:R-:W-:Y:S01]  /*1260*/  IMAD.U32 R13, RZ, RZ, UR4 ;  /* 0x00000004ff0d7e24 */ /* 0x00cfe2000f8e00ff */
[----:B------:R-:W-:Y:S01]  /*1270*/  CS2R R60, SRZ ;  /* 0x00000000003c7805 */ /* 0x000fe2000001ff00 */
[----:B------:R-:W-:Y:S01]  /*1280*/  ULEA.HI UR10, UR8, UR8, URZ, 0x1 ;  /* 0x00000008080a7291 */ /* 0x000fe2000f8f083f */
[----:B------:R-:W-:-:S02]  /*1290*/  CS2R R62, SRZ ;  /* 0x00000000003e7805 */ /* 0x000fc4000001ff00 */
[----:B------:R-:W-:Y:S02]  /*12a0*/  CS2R R64, SRZ ;  /* 0x0000000000407805 */ /* 0x000fe4000001ff00 */
[----:B------:R-:W-:Y:S01]  /*12b0*/  CS2R R66, SRZ ;  /* 0x0000000000427805 */ /* 0x000fe2000001ff00 */
[----:B------:R-:W-:Y:S01]  /*12c0*/  ULOP3.LUT UR11, UR10, 0xffffe, URZ, 0xc0, !UPT ;  /* 0x000ffffe0a0b7892 */ /* 0x000fe2000f8ec03f */
[----:B------:R-:W-:Y:S01]  /*12d0*/  CS2R R68, SRZ ;  /* 0x0000000000447805 */ /* 0x000fe2000001ff00 */
[----:B0-----:R-:W-:Y:S01]  /*12e0*/  ULEA UR10, UR13, UR12, 0x18 ;  /* 0x0000000c0d0a7291 */ /* 0x001fe2000f8ec03f */
[----:B------:R-:W-:Y:S01]  /*12f0*/  CS2R R70, SRZ ;  /* 0x0000000000467805 */ /* 0x000fe2000001ff00 */
[----:B------:R-:W-:Y:S01]  /*1300*/  UIADD3 UR11, UR8, -UR11, URZ ;  /* 0x8000000b080b7290 */ /* 0x000fe2000fffe03f */
[----:B------:R-:W-:Y:S02]  /*1310*/  CS2R R72, SRZ ;  /* 0x0000000000487805 */ /* 0x000fe4000001ff00 */
[----:B------:R-:W-:Y:S01]  /*1320*/  CS2R R74, SRZ ;  /* 0x00000000004a7805 */ /* 0x000fe2000001ff00 */
[----:B------:R-:W-:Y:S01]  /*1330*/  UMOV UR8, URZ ;  /* 0x0000003f00087c82 */ /* 0x000fe20008000000 */
[----:B------:R-:W-:Y:S01]  /*1340*/  ULEA UR11, UR11, UR10, 0xc ;  /* 0x0000000a0b0b7291 */ /* 0x000fe2000f8e603f */
[----:B------:R-:W-:-:S02]  /*1350*/  CS2R R76, SRZ ;  /* 0x00000000004c7805 */ /* 0x000fc4000001ff00 */
[----:B------:R-:W-:Y:S02]  /*1360*/  CS2R R78, SRZ ;  /* 0x00000000004e7805 */ /* 0x000fe4000001ff00 */
[----:B------:R-:W-:Y:S01]  /*1370*/  CS2R R80, SRZ ;  /* 0x0000000000507805 */ /* 0x000fe2000001ff00 */
[----:B------:R-:W-:Y:S01]  /*1380*/  UIADD3 UR11, UR11, 0x180, URZ ;  /* 0x000001800b0b7890 */ /* 0x000fe2000fffe03f */
[----:B------:R-:W-:Y:S02]  /*1390*/  CS2R R82, SRZ ;  /* 0x0000000000527805 */ /* 0x000fe4000001ff00 */
[----:B------:R-:W-:Y:S02]  /*13a0*/  CS2R R84, SRZ ;  /* 0x0000000000547805 */ /* 0x000fe4000001ff00 */
[----:B------:R-:W-:Y:S01]  /*13b0*/  CS2R R86, SRZ ;  /* 0x0000000000567805 */ /* 0x000fe2000001ff00 */
[----:B------:R-:W-:Y:S01]  /*13c0*/  USHF.R.U32.HI UR11, URZ, 0x4, UR11 ;  /* 0x000000043f0b7899 */ /* 0x000fe2000801160b */
[----:B------:R-:W-:-:S02]  /*13d0*/  CS2R R24, SRZ ;  /* 0x0000000000187805 */ /* 0x000fc4000001ff00 */
[----:B------:R-:W-:Y:S02]  /*13e0*/  CS2R R26, SRZ ;  /* 0x00000000001a7805 */ /* 0x000fe4000001ff00 */
[----:B------:R-:W-:Y:S01]  /*13f0*/  CS2R R28, SRZ ;  /* 0x00000000001c7805 */ /* 0x000fe2000001ff00 */
[----:B------:R-:W-:Y:S01]  /*1400*/  ULOP3.LUT UR11, UR11, 0x3fff, URZ, 0xc0, !UPT ;  /* 0x00003fff0b0b7892 */ /* 0x000fe2000f8ec03f */
        /* <DEDUP_REMOVED lines=12> */
[----:B------:R-:W-:Y:S01]  /*14d0*/  CS2R R54, SRZ ;  /* 0x0000000000367805 */ /* 0x000fe2000001ff00 */
[----:B------:R-:W-:Y:S06]  /*14e0*/  @!P0 BRA `(.L_x_13) ;  /* 0x0000000800588947 */ /* 0x000fec0003800000 */
[----:B------:R-:W-:-:S13]  /*14f0*/  ISETP.NE.AND P1, PT, R142, 0x3, PT ;  /* 0x000000038e00780c */ /* 0x000fda0003f25270 */
[----:B------:R-:W-:Y:S05]  /*1500*/  @!P1 BRA `(.L_x_14) ;  /* 0x0000000000049947 */ /* 0x000fea0003800000 */
[----:B------:R-:W-:Y:S01]  /*1510*/  BPT.TRAP 0x1 ;  /* 0x000000040000795c */ /* 0x000fe20000300000 */
.L_x_14:
[----:B------:R-:W-:Y:S01]  /*1520*/  ULEA UR6, UR5, UR10, 0x3 ;  /* 0x0000000a05067291 */ /* 0x000fe2000f8e183f */
[----:B------:R-:W-:-:S05]  /*1530*/  IMAD.U32 R10, RZ, RZ, UR4 ;  /* 0x00000004ff0a7e24 */ /* 0x000fca000f8e00ff */
[----:B------:R-:W-:-:S04]  /*1540*/  SHF.L.U32 R10, R10, 0x1f, RZ ;  /* 0x0000001f0a0a7819 */ /* 0x000fc800000006ff */
[----:B------:R0:W1:Y:S01]  /*1550*/  SYNCS.PHASECHK.TRANS64.TRYWAIT P0, [UR6], R10 ;  /* 0x0000000aff0075a7 */ /* 0x0000620008000146 */
[----:B------:R-:W-:Y:S05]  /*1560*/  @!P1 BRA `(.L_x_15) ;  /* 0x0000000000049947 */ /* 0x000fea0003800000 */
[----:B------:R-:W-:Y:S01]  /*1570*/  BPT.TRAP 0x1 ;  /* 0x000000040000795c */ /* 0x000fe20000300000 */
.L_x_15:
[----:B-1----:R-:W-:Y:S05]  /*1580*/  @P0 BRA `(.L_x_16) ;  /* 0x0000000000080947 */ /* 0x002fea0003800000 */
[----:B------:R-:W1:Y:S02]  /*1590*/  SYNCS.PHASECHK.TRANS64.TRYWAIT P0, [UR6], R10 ;  /* 0x0000000aff0075a7 */ /* 0x000e640008000146 */
[----:B-1----:R-:W-:Y:S05]  /*15a0*/  @!P0 BRA `(.L_x_17) ;  /* 0x0000008000388947 */ /* 0x002fea0003800000 */
.L_x_16:
[----:B------:R-:W-:Y:S01]  /*15b0*/  UIADD3 UR6, UR10, 0x1c180, URZ ;  /* 0x0001c1800a067890 */ /* 0x000fe2000fffe03f */
[----:B------:R-:W-:Y:S01]  /*15c0*/  WARPGROUP.ARRIVE ;  /* 0x00000000000079c5 */ /* 0x000fe20000000000 */
[----:B------:R-:W-:Y:S01]  /*15d0*/  ULOP3.LUT UR8, UR11, 0x10000, URZ, 0xfc, !UPT ;  /* 0x000100000b087892 */ /* 0x000fe2000f8efc3f */
[----:B------:R-:W-:Y:S01]  /*15e0*/  CS2R R18, SRZ ;  /* 0x0000000000127805 */ /* 0x000fe2000001ff00 */
[----:B------:R-:W-:Y:S01]  /*15f0*/  USHF.R.U32.HI UR6, URZ, 0x4, UR6 ;  /* 0x000000043f067899 */ /* 0x000fe20008011606 */
[----:B------:R-:W-:Y:S01]  /*1600*/  CS2R R16, SRZ ;  /* 0x0000000000107805 */ /* 0x000fe2000001ff00 */
[----:B------:R-:W-:Y:S01]  /*1610*/  ULEA UR8, UR5, UR8, 0xa ;  /* 0x0000000805087291 */ /* 0x000fe2000f8e503f */
[----:B------:R-:W-:Y:S01]  /*1620*/  CS2R R20, SRZ ;  /* 0x0000000000147805 */ /* 0x000fe2000001ff00 */
[----:B------:R-:W-:Y:S01]  /*1630*/  ULOP3.LUT UR6, UR6, 0x3fff, URZ, 0xc0, !UPT ;  /* 0x00003fff06067892 */ /* 0x000fe2000f8ec03f */
[----:B------:R-:W-:Y:S01]  /*1640*/  CS2R R22, SRZ ;  /* 0x0000000000167805 */ /* 0x000fe2000001ff00 */
[----:B------:R-:W-:Y:S01]  /*1650*/  UMOV UR13, 0x80000020 ;  /* 0x80000020000d7882 */ /* 0x000fe20000000000 */
[----:B------:R-:W-:Y:S01]  /*1660*/  UMOV UR15, 0x80000020 ;  /* 0x80000020000f7882 */ /* 0x000fe20000000000 */
[----:B------:R-:W-:Y:S01]  /*1670*/  ULOP3.LUT UR6, UR6, 0x10000, URZ, 0xfc, !UPT ;  /* 0x0001000006067892 */ /* 0x000fe2000f8efc3f */
[----:B------:R-:W-:Y:S01]  /*1680*/  CS2R R88, SRZ ;  /* 0x0000000000587805 */ /* 0x000fe2000001ff00 */
[----:B------:R-:W-:Y:S01]  /*1690*/  UMOV UR12, UR8 ;  /* 0x00000008000c7c82 */ /* 0x000fe20008000000 */
[----:B------:R-:W-:Y:S01]  /*16a0*/  CS2R R90, SRZ ;  /* 0x00000000005a7805 */ /* 0x000fe2000001ff00 */
[----:B------:R-:W-:Y:S01]  /*16b0*/  ULEA UR7, UR5, UR6, 0x8 ;  /* 0x0000000605077291 */ /* 0x000fe2000f8e403f */
[----:B------:R-:W-:Y:S01]  /*16c0*/  CS2R R92, SRZ ;  /* 0x00000000005c7805 */ /* 0x000fe2000001ff00 */
[----:B------:R-:W-:Y:S01]  /*16d0*/  UIADD3 UR6, UR8, 0x200, URZ ;  /* 0x0000020008067890 */ /* 0x000fe2000fffe03f */
[----:B------:R-:W-:-:S02]  /*16e0*/  CS2R R96, SRZ ;  /* 0x0000000000607805 */ /* 0x000fc4000001ff00 */
[----:B------:R-:W-:Y:S02]  /*16f0*/  CS2R R94, SRZ ;  /* 0x00000000005e7805 */ /* 0x000fe4000001ff00 */
[----:B------:R-:W-:Y:S02]  /*1700*/  CS2R R98, SRZ ;  /* 0x0000000000627805 */ /* 0x000fe4000001ff00 */
[----:B------:R-:W-:Y:S01]  /*1710*/  CS2R R100, SRZ ;  /* 0x0000000000647805 */ /* 0x000fe2000001ff00 */
[----:B------:R-:W-:Y:S01]  /*1720*/  UMOV UR14, UR7 ;  /* 0x00000007000e7c82 */ /* 0x000fe20008000000 */
[----:B------:R-:W-:Y:S01]  /*1730*/  CS2R R102, SRZ ;  /* 0x0000000000667805 */ /* 0x000fe2000001ff00 */
[----:B------:R-:W-:Y:S01]  /*1740*/  QGMMA.64x64x32.F32.E4M3.E4M3 R56, gdesc[UR12], RZ, !UPT ;  /* 0x00e000000c3879f3 */ /* 0x000fe2000c7008ff */
[----:B------:R-:W-:Y:S01]  /*1750*/  UMOV UR12, UR6 ;  /* 0x00000006000c7c82 */ /* 0x000fe20008000000 */
[----:B------:R-:W-:Y:S01]  /*1760*/  UMOV UR13, 0x80000020 ;  /* 0x80000020000d7882 */ /* 0x000fe20000000000 */
[----:B------:R-:W-:Y:S01]  /*1770*/  UMOV UR6, 0x2 ;  /* 0x0000000200067882 */ /* 0x000fe20000000000 */
[----:B------:R-:W-:Y:S01]  /*1780*/  QGMMA.64x64x32.F32.E4M3.E4M3 R24, gdesc[UR12], RZ, !UPT ;  /* 0x00e000000c1879f3 */ /* 0x000fe2000c7008ff */
[----:B------:R-:W-:Y:S01]  /*1790*/  UIADD3 UR14, UR7, 0x2, URZ ;  /* 0x00000002070e7890 */ /* 0x000fe2000fffe03f */
[----:B------:R-:W-:Y:S01]  /*17a0*/  CS2R R104, SRZ ;  /* 0x0000000000687805 */ /* 0x000fe2000001ff00 */
[----:B------:R-:W-:Y:S01]  /*17b0*/  UIADD3 UR12, UR8, 0x2, URZ ;  /* 0x00000002080c7890 */ /* 0x000fe2000fffe03f */
[----:B------:R-:W-:Y:S01]  /*17c0*/  CS2R R108, SRZ ;  /* 0x00000000006c7805 */ /* 0x000fe2000001ff00 */
[----:B------:R-:W-:Y:S01]  /*17d0*/  ULDC UR7, c[0x0][0x50c] ;  /* 0x0001430000077ab9 */ /* 0x000fe20000000800 */
[----:B------:R-:W-:Y:S01]  /*17e0*/  UIADD3 UR8, UR8, 0x202, URZ ;  /* 0x0000020208087890 */ /* 0x000fe2000fffe03f */
[----:B------:R-:W-:Y:S01]  /*17f0*/  CS2R R106, SRZ ;  /* 0x00000000006a7805 */ /* 0x000fe2000001ff00 */
[----:B------:R-:W-:Y:S01]  /*1800*/  UISETP.NE.AND UP0, UPT, UR7, 0x2, UPT ;  /* 0x000000020700788c */ /* 0x000fe2000bf05270 */
[----:B------:R-:W-:Y:S01]  /*1810*/  CS2R R110, SRZ ;  /* 0x00000000006e7805 */ /* 0x000fe2000001ff00 */
[----:B------:R-:W-:Y:S01]  /*1820*/  UMOV UR13, 0x80000020 ;  /* 0x80000020000d7882 */ /* 0x000fe20000000000 */
[----:B------:R-:W-:Y:S01]  /*1830*/  UMOV UR15, 0x80000020 ;  /* 0x80000020000f7882 */ /* 0x000fe20000000000 */
[----:B------:R-:W-:Y:S01]  /*1840*/  USEL UR7, URZ, 0x1, UP0 ;  /* 0x000000013f077887 */ /* 0x000fe20008000000 */
[----:B------:R-:W-:-:S02]  /*1850*/  CS2R R112, SRZ ;  /* 0x0000000000707805 */ /* 0x000fc4000001ff00 */
[----:B------:R-:W-:Y:S02]  /*1860*/  CS2R R114, SRZ ;  /* 0x0000000000727805 */ /* 0x000fe4000001ff00 */
[----:B------:R-:W-:Y:S02]  /*1870*/  CS2R R116, SRZ ;  /* 0x0000000000747805 */ /* 0x000fe4000001ff00 */
[----:B------:R-:W-:Y:S02]  /*1880*/  CS2R R118, SRZ ;  /* 0x0000000000767805 */ /* 0x000fe4000001ff00 */
[----:B------:R-:W-:Y:S02]  /*1890*/  CS2R R120, SRZ ;  /* 0x0000000000787805 */ /* 0x000fe4000001ff00 */
[----:B------:R-:W-:Y:S02]  /*18a0*/  ISETP.NE.AND P0, PT, RZ, UR7, PT ;  /* 0x00000007ff007c0c */ /* 0x000fe4000bf05270 */
        /* <DEDUP_REMOVED lines=10> */
[----:B------:R-:W-:Y:S02]  /*1950*/  IMAD.MOV.U32 R143, RZ, RZ, RZ ;  /* 0x000000ffff8f7224 */ /* 0x000fe400078e00ff */
[----:B------:R-:W-:Y:S01]  /*1960*/  IMAD.MOV.U32 R145, RZ, RZ, RZ ;  /* 0x000000ffff917224 */ /* 0x000fe200078e00ff */
[----:B------:R-:W-:Y:S01]  /*1970*/  QGMMA.64x64x32.F32.E4M3.E4M3 R56, gdesc[UR12], R56 ;  /* 0x00e000000c3879f3 */ /* 0x000fe20008700838 */
[----:B------:R-:W-:Y:S01]  /*1980*/  UMOV UR12, UR8 ;  /* 0x00000008000c7c82 */ /* 0x000fe20008000000 */
[----:B------:R-:W-:-:S02]  /*1990*/  UMOV UR13, 0x80000020 ;  /* 0x80000020000d7882 */ /* 0x000fc40000000000 */
[----:B------:R-:W-:Y:S01]  /*19a0*/  QGMMA.64x64x32.F32.E4M3.E4M3 R24, gdesc[UR12], R24, gsb0 ;  /* 0x00e000000c1879f3 */ /* 0x000fe20008000818 */
[----:B------:R-:W-:Y:S05]  /*19b0*/  @!P0 BRA `(.L_x_18) ;  /* 0x0000000400088947 */ /* 0x000fea0003800000 */
[----:B------:R-:W-:Y:S02]  /*19c0*/  WARPGROUP.DEPBAR.LE gsb0, 0x0 ;  /* 0x00008000000079c5 */ /* 0x000fe40000010000 */
[----:B------:R-:W-:-:S01]  /*19d0*/  FADD R145, RZ, R56 ;  /* 0x00000038ff917221 */ /* 0x000fc20000000000 */
[----:B------:R-:W-:Y:S01]  /*19e0*/  FADD R140, RZ, R57 ;  /* 0x00000039ff8c7221 */ /* 0x000fe20000000000 */
        /* <DEDUP_REMOVED lines=62> */
[----:B------:R-:W-:-:S06]  /*1dd0*/  UMOV UR6, URZ ;  /* 0x0000003f00067c82 */ /* 0x000fcc0008000000 */
.L_x_18:
[----:B------:R-:W-:-:S04]  /*1de0*/  UIADD3 UR18, UR5, 0x1, URZ ;  /* 0x0000000105127890 */ /* 0x000fc8000fffe03f */
[----:B------:R-:W-:-:S04]  /*1df0*/  UISETP.NE.AND UP0, UPT, UR18, 0x7, UPT ;  /* 0x000000071200788c */ /* 0x000fc8000bf05270 */
[----:B------:R-:W-:Y:S02]  /*1e00*/  USEL UR8, URZ, 0x1, UP0 ;  /* 0x000000013f087887 */ /* 0x000fe40008000000 */
[----:B------:R-:W-:Y:S02]  /*1e10*/  USEL UR18, UR18, URZ, UP0 ;  /* 0x0000003f12127287 */ /* 0x000fe40008000000 */
[----:B------:R-:W-:-:S06]  /*1e20*/  ULOP3.LUT UR8, UR4, UR8, URZ, 0x3c, !UPT ;  /* 0x0000000804087292 */ /* 0x000fcc000f8e3c3f */
[----:B------:R-:W-:Y:S01]  /*1e30*/  IMAD.U32 R13, RZ, RZ, UR8 ;  /* 0x00000008ff0d7e24 */ /* 0x000fe2000f8e00ff */
[----:B------:R-:W-:-:S06]  /*1e40*/  UMOV UR8, 0x1 ;  /* 0x0000000100087882 */ /* 0x000fcc0000000000 */
.L_x_13:
[----:B------:R-:W-:-:S04]  /*1e50*/  UISETP.LT.AND UP0, UPT, UR9, 0x1, UPT ;  /* 0x000000010900788c */ /* 0x000fc8000bf01270 */
[----:B------:R-:W-:-:S04]  /*1e60*/  USEL UR12, UR9, 0x1, UP0 ;  /* 0x00000001090c7887 */ /* 0x000fc80008000000 */
[----:B------:R-:W-:-:S04]  /*1e70*/  UIADD3 UR12, UR9, -UR12, URZ ;  /* 0x8000000c090c7290 */ /* 0x000fc8000fffe03f */
[----:B------:R-:W-:-:S06]  /*1e80*/  UISETP.GE.AND UP0, UPT, UR12, 0x1, UPT ;  /* 0x000000010c00788c */ /* 0x000fcc000bf06270 */
[----:B------:R-:W-:-:S13]  /*1e90*/  PLOP3.LUT P0, PT, PT, PT, UP0, 0x80, 0x0 ;  /* 0x000000000000781c */ /* 0x000fda0003f0f008 */
[----:B------:R-:W-:Y:S05]  /*1ea0*/  @!P0 BRA `(.L_x_19) ;  /* 0x00000008002c8947 */ /* 0x000fea0003800000 */
[----:B01----:R-:W-:Y:S01]  /*1eb0*/  IMAD.U32 R10, RZ, RZ, UR12 ;  /* 0x0000000cff0a7e24 */ /* 0x003fe2000f8e00ff */
[----:B------:R-:W-:Y:S01]  /*1ec0*/  UMOV UR19, UR5 ;  /* 0x0000000500137c82 */ /* 0x000fe20008000000 */
[----:B------:R-:W-:-:S05]  /*1ed0*/  ULDC UR21, c[0x0][0x50c] ;  /* 0x0001430000157ab9 */ /* 0x000fca0000000800 */
.L_x_27:
[----:B------:R-:W-:-:S13]  /*1ee0*/  ISETP.NE.AND P1, PT, R142, 0x3, PT ;  /* 0x000000038e00780c */ /* 0x000fda0003f25270 */
[----:B01----:R-:W-:Y:S05]  /*1ef0*/  @!P1 BRA `(.L_x_20) ;  /* 0x0000000000049947 */ /* 0x003fea0003800000 */
[----:B------:R-:W-:Y:S01]  /*1f00*/  BPT.TRAP 0x1 ;  /* 0x000000040000795c */ /* 0x000fe20000300000 */
.L_x_20:
[----:B------:R-:W0:Y:S01]  /*1f10*/  S2UR UR12, SR_CgaCtaId ;  /* 0x00000000000c79c3 */ /* 0x000e220000008800 */
[----:B------:R-:W-:Y:S01]  /*1f20*/  UMOV UR10, 0x400 ;  /* 0x00000400000a7882 */ /* 0x000fe20000000000 */
[----:B------:R-:W-:Y:S01]  /*1f30*/  SHF.L.U32 R11, R13, 0x1f, RZ ;  /* 0x0000001f0d0b7819 */ /* 0x000fe200000006ff */
[----:B0-----:R-:W-:-:S04]  /*1f40*/  ULEA UR10, UR12, UR10, 0x18 ;  /* 0x0000000a0c0a7291 */ /* 0x001fc8000f8ec03f */
[----:B------:R-:W-:-:S09]  /*1f50*/  ULEA UR12, UR18, UR10, 0x3 ;  /* 0x0000000a120c7291 */ /* 0x000fd2000f8e183f */
[----:B------:R0:W1:Y:S01]  /*1f60*/  SYNCS.PHASECHK.TRANS64.TRYWAIT P0, [UR12], R11 ;  /* 0x0000000bff0075a7 */ /* 0x000062000800014c */
[----:B------:R-:W-:Y:S05]  /*1f70*/  @!P1 BRA `(.L_x_21) ;  /* 0x0000000000049947 */ /* 0x000fea0003800000 */
[----:B------:R-:W-:Y:S01]  /*1f80*/  BPT.TRAP 0x1 ;  /* 0x000000040000795c */ /* 0x000fe20000300000 */
.L_x_21:
[----:B-1----:R-:W-:Y:S05]  /*1f90*/  @P0 BRA `(.L_x_22) ;  /* 0x0000000000080947 */ /* 0x002fea0003800000 */
[----:B------:R-:W1:Y:S02]  /*1fa0*/  SYNCS.PHASECHK.TRANS64.TRYWAIT P0, [UR12], R11 ;  /* 0x0000000bff0075a7 */ /* 0x000e64000800014c */
[----:B-1----:R-:W-:Y:S05]  /*1fb0*/  @!P0 BRA `(.L_x_23) ;  /* 0x0000007400cc8947 */ /* 0x002fea0003800000 */
.L_x_22:
[----:B------:R-:W-:Y:S01]  /*1fc0*/  UIADD3 UR12, UR10, 0x1c180, URZ ;  /* 0x0001c1800a0c7890 */ /* 0x000fe2000fffe03f */
[----:B------:R-:W-:Y:S01]  /*1fd0*/  WARPGROUP.ARRIVE ;  /* 0x00000000000079c5 */ /* 0x000fe20000000000 */
[----:B------:R-:W-:Y:S02]  /*1fe0*/  UISETP.NE.AND UP0, UPT, UR7, URZ, UPT ;  /* 0x0000003f0700728c */ /* 0x000fe4000bf05270 */
[----:B------:R-:W-:Y:S02]  /*1ff0*/  USHF.R.U32.HI UR12, URZ, 0x4, UR12 ;  /* 0x000000043f0c7899 */ /* 0x000fe4000801160c */
[----:B------:R-:W-:Y:S02]  /*2000*/  USEL UR8, UR8, URZ, !UP0 ;  /* 0x0000003f08087287 */ /* 0x000fe4000c000000 */
[----:B------:R-:W-:Y:S02]  /*2010*/  ULOP3.LUT UR12, UR12, 0x3fff, URZ, 0xc0, !UPT ;  /* 0x00003fff0c0c7892 */ /* 0x000fe4000f8ec03f */
[----:B------:R-:W-:-:S02]  /*2020*/  ULOP3.LUT UR7, UR11, 0x10000, URZ, 0xfc, !UPT ;  /* 0x000100000b077892 */ /* 0x000fc4000f8efc3f */
[----:B------:R-:W-:Y:S02]  /*2030*/  ULOP3.LUT UR12, UR12, 0x10000, URZ, 0xfc, !UPT ;  /* 0x000100000c0c7892 */ /* 0x000fe4000f8efc3f */
[----:B------:R-:W-:Y:S02]  /*2040*/  UISETP.NE.U32.AND UP0, UPT, UR8, URZ, UPT ;  /* 0x0000003f0800728c */ /* 0x000fe4000bf05070 */
[----:B------:R-:W-:Y:S02]  /*2050*/  ULEA UR8, UR18, UR7, 0xa ;  /* 0x0000000712087291 */ /* 0x000fe4000f8e503f */
[----:B------:R-:W-:Y:S02]  /*2060*/  ULEA UR7, UR18, UR12, 0x8 ;  /* 0x0000000c12077291 */ /* 0x000fe4000f8e403f */
[----:B------:R-:W-:Y:S01]  /*2070*/  UIADD3 UR20, UR8, 0x200, URZ ;  /* 0x0000020008147890 */ /* 0x000fe2000fffe03f */
[----:B------:R-:W-:Y:S02]  /*2080*/  UMOV UR13, 0x80000020 ;  /* 0x80000020000d7882 */ /* 0x000fe40000000000 */
[----:B------:R-:W-:Y:S01]  /*2090*/  UMOV UR12, UR8 ;  /* 0x00000008000c7c82 */ /* 0x000fe20008000000 */
[----:B------:R-:W-:Y:S01]  /*20a0*/  UMOV UR15, 0x80000020 ;  /* 0x80000020000f7882 */ /* 0x000fe20000000000 */
[----:B------:R-:W-:Y:S01]  /*20b0*/  UMOV UR14, UR7 ;  /* 0x00000007000e7c82 */ /* 0x000fe20008000000 */
[----:B------:R-:W-:Y:S01]  /*20c0*/  UIADD3 UR6, UR6, 0x2, URZ ;  /* 0x0000000206067890 */ /* 0x000fe2000fffe03f */
[----:B------:R-:W-:Y:S01]  /*20d0*/  QGMMA.64x64x32.F32.E4M3.E4M3 R56, gdesc[UR12], R56, UP0 ;  /* 0x00e000000c3879f3 */ /* 0x000fe2000bf00838 */
[----:B------:R-:W-:Y:S01]  /*20e0*/  UMOV UR12, UR20 ;  /* 0x00000014000c7c82 */ /* 0x000fe20008000000 */
[----:B------:R-:W-:-:S02]  /*20f0*/  UMOV UR13, 0x80000020 ;  /* 0x80000020000d7882 */ /* 0x000fc40000000000 */
[----:B------:R-:W-:Y:S01]  /*2100*/  QGMMA.64x64x32.F32.E4M3.E4M3 R24, gdesc[UR12], R24, UP0 ;  /* 0x00e000000c1879f3 */ /* 0x000fe2000bf00818 */
[----:B------:R-:W-:Y:S02]  /*2110*/  UIADD3 UR12, UR8, 0x2, URZ ;  /* 0x00000002080c7890 */ /* 0x000fe4000fffe03f */
[----:B------:R-:W-:Y:S02]  /*2120*/  UIADD3 UR14, UR7, 0x2, URZ ;  /* 0x00000002070e7890 */ /* 0x000fe4000fffe03f */
[----:B------:R-:W-:Y:S01]  /*2130*/  UIADD3 UR8, UR8, 0x202, URZ ;  /* 0x0000020208087890 */ /* 0x000fe2000fffe03f */
[----:B------:R-:W-:Y:S01]  /*2140*/  UMOV UR13, 0x80000020 ;  /* 0x80000020000d7882 */ /* 0x000fe20000000000 */
[----:B------:R-:W-:Y:S01]  /*2150*/  UMOV UR15, 0x80000020 ;  /* 0x80000020000f7882 */ /* 0x000fe20000000000 */
[----:B------:R-:W-:-:S04]  /*2160*/  UISETP.NE.AND UP0, UPT, UR6, UR21, UPT ;  /* 0x000000150600728c */ /* 0x000fc8000bf05270 */
[----:B------:R-:W-:-:S06]  /*2170*/  USEL UR7, URZ, 0x1, UP0 ;  /* 0x000000013f077887 */ /* 0x000fcc0008000000 */
[----:B------:R-:W-:Y:S01]  /*2180*/  ISETP.NE.AND P0, PT, RZ, UR7, PT ;  /* 0x00000007ff007c0c */ /* 0x000fe2000bf05270 */
[----:B------:R-:W-:Y:S01]  /*2190*/  QGMMA.64x64x32.F32.E4M3.E4M3 R56, gdesc[UR12], R56 ;  /* 0x00e000000c3879f3 */ /* 0x000fe20008700838 */
[----:B------:R-:W-:Y:S01]  /*21a0*/  UMOV UR12, UR8 ;  /* 0x00000008000c7c82 */ /* 0x000fe20008000000 */
[----:B------:R-:W-:Y:S02]  /*21b0*/  UMOV UR13, 0x80000020 ;  /* 0x80000020000d7882 */ /* 0x000fe40000000000 */
[----:B------:R-:W-:Y:S03]  /*21c0*/  QGMMA.64x64x32.F32.E4M3.E4M3 R24, gdesc[UR12], R24, gsb0 ;  /* 0x00e000000c1879f3 */ /* 0x000fe60008000818 */
[----:B------:R-:W-:-:S05]  /*21d0*/  WARPGROUP.DEPBAR.LE gsb0, 0x1 ;  /* 0x00008000000079c5 */ /* 0x000fca0000010100 */
[----:B------:R-:W-:Y:S05]  /*21e0*/  @!P0 BRA `(.L_x_24) ;  /* 0x0000000400088947 */ /* 0x000fea0003800000 */
[----:B------:R-:W-:Y:S02]  /*21f0*/  WARPGROUP.DEPBAR.LE gsb0, 0x0 ;  /* 0x00008000000079c5 */ /* 0x000fe40000010000 */
[----:B------:R-:W-:-:S01]  /*2200*/  FADD R145, R56, R145 ;  /* 0x0000009138917221 */ /* 0x000fc20000000000 */
[----:B------:R-:W-:Y:S01]  /*2210*/  FADD R140, R57, R140 ;  /* 0x0000008c398c7221 */ /* 0x000fe20000000000 */
        /* <DEDUP_REMOVED lines=62> */
[----:B------:R-:W-:-:S06]  /*2600*/  UMOV UR6, URZ ;  /* 0x0000003f00067c82 */ /* 0x000fcc0008000000 */
.L_x_24:
[----:B------:R-:W-:Y:S05]  /*2610*/  @!P1 BRA `(.L_x_25) ;  /* 0x0000000000049947 */ /* 0x000fea0003800000 */
[----:B------:R-:W-:Y:S01]  /*2620*/  BPT.TRAP 0x1 ;  /* 0x000000040000795c */ /* 0x000fe20000300000 */
.L_x_25:
[----:B------:R-:W-:Y:S01]  /*2630*/  ULEA UR8, UR19, UR10, 0x3 ;  /* 0x0000000a13087291 */ /* 0x000fe2000f8e183f */
[----:B------:R-:W-:-:S03]  /*2640*/  ISETP.GT.U32.AND P0, PT, R4, 0x1, PT ;  /* 0x000000010400780c */ /* 0x000fc60003f04070 */
[----:B------:R-:W-:-:S04]  /*2650*/  UIADD3 UR8, UR8, 0x38, URZ ;  /* 0x0000003808087890 */ /* 0x000fc8000fffe03f */
[----:B------:R-:W-:-:S09]  /*2660*/  UPRMT UR8, URZ, 0x654, UR8 ;  /* 0x000006543f087896 */ /* 0x000fd20008000008 */
[----:B------:R-:W-:Y:S01]  /*2670*/  SYNCS.ARRIVE.TRANS64.RED.A1T0 RZ, [UR8], RZ ;  /* 0x000000ffffff79a7 */ /* 0x000fe20008100408 */
[----:B------:R-:W-:Y:S05]  /*2680*/  @P0 BRA `(.L_x_26) ;  /* 0x0000000000040947 */ /* 0x000fea0003800000 */
[----:B------:R-:W-:Y:S01]  /*2690*/  BPT.TRAP 0x1 ;  /* 0x000000040000795c */ /* 0x000fe20000300000 */
.L_x_26:
[----:B------:R-:W-:Y:S01]  /*26a0*/  UIADD3 UR18, UR18, 0x1, URZ ;  /* 0x0000000112127890 */ /* 0x000fe2000fffe03f */
[C---:B------:R-:W-:Y:S01]  /*26b0*/  ISETP.GT.AND P0, PT, R10.reuse, 0x1, PT ;  /* 0x000000010a00780c */ /* 0x040fe20003f04270 */
[----:B------:R-:W-:Y:S01]  /*26c0*/  UIADD3 UR19, UR19, 0x1, URZ ;  /* 0x0000000113137890 */ /* 0x000fe2000fffe03f */
[----:B------:R-:W-:Y:S01]  /*26d0*/  VIADD R10, R10, 0xffffffff ;  /* 0xffffffff0a0a7836 */ /* 0x000fe20000000000 */
[----:B------:R-:W-:Y:S02]  /*26e0*/  UISETP.NE.AND UP0, UPT, UR18, 0x7, UPT ;  /* 0x000000071200788c */ /* 0x000fe4000bf05270 */
[----:B------:R-:W-:Y:S02]  /*26f0*/  UISETP.NE.AND UP1, UPT, UR19, 0x7, UPT ;  /* 0x000000071300788c */ /* 0x000fe4000bf25270 */
[----:B------:R-:W-:Y:S02]  /*2700*/  USEL UR8, URZ, 0x1, UP0 ;  /* 0x000000013f087887 */ /* 0x000fe40008000000 */
[----:B------:R-:W-:-:S02]  /*2710*/  USEL UR18, UR18, URZ, UP0 ;  /* 0x0000003f12127287 */ /* 0x000fc40008000000 */
[----:B------:R-:W-:Y:S02]  /*2720*/  USEL UR19, UR19, URZ, UP1 ;  /* 0x0000003f13137287 */ /* 0x000fe40008800000 */
[----:B------:R-:W-:Y:S01]  /*2730*/  LOP3.LUT R13, R13, UR8, RZ, 0x3c, !PT ;  /* 0x000000080d0d7c12 */ /* 0x000fe2000f8e3cff */
[----:B------:R-:W-:Y:S01]  /*2740*/  UMOV UR8, 0x1 ;  /* 0x0000000100087882 */ /* 0x000fe20000000000 */
[----:B------:R-:W-:Y:S08]  /*2750*/  @P0 BRA `(.L_x_27) ;  /* 0xfffffff400e00947 */ /* 0x000ff0000383ffff */
.L_x_19:
[----:B------:R-:W-:Y:S01]  /*2760*/  UISETP.NE.AND UP0, UPT, UR6, URZ, UPT ;  /* 0x0000003f0600728c */ /* 0x000fe2000bf05270 */
[----:B01----:R-:W0:Y:S03]  /*2770*/  LDC R10, c[0x0][0x28c] ;  /* 0x0000a300ff0a7b82 */ /* 0x003e260000000800 */
[----:B------:R-:W-:-:S06]  /*2780*/  USEL UR6, URZ, 0x1, !UP0 ;  /* 0x000000013f067887 */ /* 0x000fcc000c000000 */
[----:B------:R-:W-:Y:S02]  /*2790*/  ISETP.NE.AND P0, PT, RZ, UR6, PT ;  /* 0x00000006ff007c0c */ /* 0x000fe4000bf05270 */
[----:B0-----:R-:W-:-:S11]  /*27a0*/  ISETP.GE.AND P1, PT, R10, 0x1, PT ;  /* 0x000000010a00780c */ /* 0x001fd60003f26270 */
[----:B------:R-:W-:Y:S05]  /*27b0*/  @!P0 BRA `(.L_x_28) ;  /* 0x0000000400048947 */ /* 0x000fea0003800000 */
[----:B------:R-:W-:Y:S02]  /*27c0*/  WARPGROUP.DEPBAR.LE gsb0, 0x0 ;  /* 0x00008000000079c5 */ /* 0x000fe40000010000 */
[----:B------:R-:W-:Y:S01]  /*27d0*/  FADD R145, R56, R145 ;  /* 0x0000009138917221 */ /* 0x000fe20000000000 */
        /* <DEDUP_REMOVED lines=62> */
[----:B------:R-:W-:-:S07]  /*2bc0*/  FADD R18, R18, R55 ;  /* 0x0000003712127221 */ /* 0x000fce0000000000 */
.L_x_28:
[----:B------:R-:W-:Y:S02]  /*2bd0*/  WARPGROUP.DEPBAR.LE gsb0, 0x0 ;  /* 0x00008000000079c5 */ /* 0x000fe40000010000 */
[----:B------:R-:W-:Y:S05]  /*2be0*/  @!P1 BRA `(.L_x_29) ;  /* 0x0000000000489947 */ /* 0x000fea0003800000 */
[----:B------:R-:W-:-:S13]  /*2bf0*/  ISETP.NE.AND P0, PT, R142, 0x3, PT ;  /* 0x000000038e00780c */ /* 0x000fda0003f05270 */
[----:B------:R-:W-:Y:S05]  /*2c00*/  @!P0 BRA `(.L_x_30) ;  /* 0x0000000000048947 */ /* 0x000fea0003800000 */
[----:B------:R-:W-:Y:S01]  /*2c10*/  BPT.TRAP 0x1 ;  /* 0x000000040000795c */ /* 0x000fe20000300000 */
.L_x_30:
[----:B------:R-:W-:Y:S01]  /*2c20*/  UISETP.LT.AND UP0, UPT, UR9, 0x1, UPT ;  /* 0x000000010900788c */ /* 0x000fe2000bf01270 */
[----:B------:R-:W-:-:S03]  /*2c30*/  ISETP.GT.U32.AND P0, PT, R4, 0x1, PT ;  /* 0x000000010400780c */ /* 0x000fc60003f04070 */
[----:B------:R-:W-:-:S04]  /*2c40*/  USEL UR8, UR9, 0x1, UP0 ;  /* 0x0000000109087887 */ /* 0x000fc80008000000 */
[----:B------:R-:W-:-:S04]  /*2c50*/  UIADD3 UR8, UR5, UR9, -UR8 ;  /* 0x0000000905087290 */ /* 0x000fc8000fffe808 */
[----:B------:R-:W-:-:S04]  /*2c60*/  UIMAD.WIDE.U32 UR6, UR8, 0x24924925, URZ ;  /* 0x24924925080678a5 */ /* 0x000fc8000f8e003f */
[----:B------:R-:W-:-:S04]  /*2c70*/  UIADD3 UR6, UR8, -UR7, URZ ;  /* 0x8000000708067290 */ /* 0x000fc8000fffe03f */
[----:B------:R-:W-:-:S04]  /*2c80*/  ULEA.HI UR6, UR6, UR7, URZ, 0x1f ;  /* 0x0000000706067291 */ /* 0x000fc8000f8ff83f */
[----:B------:R-:W-:-:S04]  /*2c90*/  USHF.R.U32.HI UR6, URZ, 0x2, UR6 ;  /* 0x000000023f067899 */ /* 0x000fc80008011606 */
[----:B------:R-:W-:-:S04]  /*2ca0*/  UIMAD UR6, UR6, -0x7, UR8 ;  /* 0xfffffff9060678a4 */ /* 0x000fc8000f8e0208 */
[----:B------:R-:W-:-:S04]  /*2cb0*/  ULEA UR6, UR6, UR10, 0x3 ;  /* 0x0000000a06067291 */ /* 0x000fc8000f8e183f */
[----:B------:R-:W-:-:S04]  /*2cc0*/  UIADD3 UR6, UR6, 0x38, URZ ;  /* 0x0000003806067890 */ /* 0x000fc8000fffe03f */
[----:B------:R-:W-:-:S09]  /*2cd0*/  UPRMT UR6, URZ, 0x654, UR6 ;  /* 0x000006543f067896 */ /* 0x000fd20008000006 */
[----:B------:R-:W-:Y:S01]  /*2ce0*/  SYNCS.ARRIVE.TRANS64.RED.A1T0 RZ, [UR6], RZ ;  /* 0x000000ffffff79a7 */ /* 0x000fe20008100406 */
[----:B------:R-:W-:Y:S05]  /*2cf0*/  @P0 BRA `(.L_x_29) ;  /* 0x0000000000040947 */ /* 0x000fea0003800000 */
[----:B------:R-:W-:Y:S01]  /*2d00*/  BPT.TRAP 0x1 ;  /* 0x000000040000795c */ /* 0x000fe20000300000 */
.L_x_29:
[----:B------:R-:W0:Y:S01]  /*2d10*/  LDC R14, c[0x0][0x288] ;  /* 0x0000a200ff0e7b82 */ /* 0x000e220000000800 */
[--C-:B------:R-:W-:Y:S01]  /*2d20*/  SHF.R.U32.HI R10, RZ, 0x2, R0.reuse ;  /* 0x00000002ff0a7819 */ /* 0x100fe20000011600 */
[----:B------:R-:W-:Y:S01]  /*2d30*/  UIADD3 UR8, UR9, UR5, URZ ;  /* 0x0000000509087290 */ /* 0x000fe2000fffe03f */
[----:B------:R-:W-:Y:S01]  /*2d40*/  LOP3.LUT R12, R0, 0x60, RZ, 0xc0, !PT ;  /* 0x00000060000c7812 */ /* 0x000fe200078ec0ff */
[----:B------:R-:W-:Y:S01]  /*2d50*/  IMAD.SHL.U32 R33, R7, 0x40, RZ ;  /* 0x0000004007217824 */ /* 0x000fe200078e00ff */
[----:B------:R-:W-:Y:S01]  /*2d60*/  SHF.R.U32.HI R13, RZ, 0x7, R0 ;  /* 0x00000007ff0d7819 */ /* 0x000fe20000011600 */
[----:B------:R-:W-:Y:S01]  /*2d70*/  UISETP.GT.U32.AND UP0, UPT, UR8, 0x6, UPT ;  /* 0x000000060800788c */ /* 0x000fe2000bf04070 */
[----:B------:R-:W-:Y:S01]  /*2d80*/  LOP3.LUT R11, R10, 0x7, RZ, 0xc0, !PT ;  /* 0x000000070a0b7812 */ /* 0x000fe200078ec0ff */
[----:B------:R-:W-:Y:S01]  /*2d90*/  UIMAD.WIDE.U32 UR6, UR8, 0x24924925, URZ ;  /* 0x24924925080678a5 */ /* 0x000fe2000f8e003f */
[----:B------:R-:W-:Y:S01]  /*2da0*/  SHF.R.U32.HI R12, RZ, 0x1, R12 ;  /* 0x00000001ff0c7819 */ /* 0x000fe2000001160c */
[----:B------:R-:W-:Y:S01]  /*2db0*/  IMAD.SHL.U32 R34, R6, 0x100, RZ ;  /* 0x0000010006227824 */ /* 0x000fe200078e00ff */
[----:B------:R-:W-:Y:S01]  /*2dc0*/  LOP3.LUT R10, R13, 0x1, RZ, 0xc0, !PT ;  /* 0x000000010d0a7812 */ /* 0x000fe200078ec0ff */
[----:B------:R-:W-:Y:S01]  /*2dd0*/  IMAD.SHL.U32 R26, R0, 0x2, RZ ;  /* 0x00000002001a7824 */ /* 0x000fe200078e00ff */
[----:B------:R-:W-:Y:S01]  /*2de0*/  IADD3 R13, RZ, -R12, -R11 ;  /* 0x8000000cff0d7210 */ /* 0x000fe20007ffe80b */
[----:B------:R-:W-:Y:S01]  /*2df0*/  ULDC UR12, c[0x0][0x284] ;  /* 0x0000a100000c7ab9 */ /* 0x000fe20000000800 */
[----:B------:R-:W-:Y:S01]  /*2e00*/  UISETP.LT.U32.AND UP0, UPT, UR9, 0x7, UP0 ;  /* 0x000000070900788c */ /* 0x000fe20008701070 */
[C---:B------:R-:W-:Y:S01]  /*2e10*/  IMAD.SHL.U32 R24, R10.reuse, 0x40, RZ ;  /* 0x000000400a187824 */ /* 0x040fe200078e00ff */
[----:B------:R-:W-:Y:S01]  /*2e20*/  UIADD3 UR5, UR8, -UR7, URZ ;  /* 0x8000000708057290 */ /* 0x000fe2000fffe03f */
[----:B------:R-:W-:Y:S01]  /*2e30*/  IMAD R13, R10, -0x40, R13 ;  /* 0xffffffc00a0d7824 */ /* 0x000fe200078e020d */
[----:B------:R-:W-:Y:S01]  /*2e40*/  UISETP.GE.U32.AND UP1, UPT, UR9, 0x7, UPT ;  /* 0x000000070900788c */ /* 0x000fe2000bf26070 */
[----:B------:R-:W-:Y:S01]  /*2e50*/  LOP3.LUT R10, R0, 0x3, RZ, 0xc0, !PT ;  /* 0x00000003000a7812 */ /* 0x000fe200078ec0ff */
[----:B------:R-:W-:Y:S01]  /*2e60*/  USEL UR6, URZ, 0x1, !UP0 ;  /* 0x000000013f067887 */ /* 0x000fe2000c000000 */
[----:B------:R-:W-:Y:S01]  /*2e70*/  SHF.R.S32.HI R29, RZ, 0x1f, R5 ;  /* 0x0000001fff1d7819 */ /* 0x000fe20000011405 */
[----:B------:R-:W-:Y:S01]  /*2e80*/  ULEA.HI UR5, UR5, UR7, URZ, 0x1f ;  /* 0x0000000705057291 */ /* 0x000fe2000f8ff83f */
[C---:B0-----:R-:W-:Y:S01]  /*2e90*/  ISETP.GE.AND P0, PT, R33.reuse, R14, PT ;  /* 0x0000000e2100720c */ /* 0x041fe20003f06270 */
[----:B------:R-:W-:Y:S01]  /*2ea0*/  ULDC.64 UR10, c[0x0][0x5d0] ;  /* 0x00017400000a7ab9 */ /* 0x000fe20000000a00 */
[----:B------:R-:W-:Y:S01]  /*2eb0*/  LOP3.LUT R26, R33, 0x6, R26, 0xf8, !PT ;  /* 0x00000006211a7812 */ /* 0x000fe200078ef81a */
[----:B------:R-:W-:Y:S01]  /*2ec0*/  IMAD R10, R10, -0x2, R14 ;  /* 0xfffffffe0a0a7824 */ /* 0x000fe200078e020e */
[----:B------:R-:W-:Y:S01]  /*2ed0*/  ISETP.GE.OR P0, PT, R34, UR12, P0 ;  /* 0x0000000c22007c0c */ /* 0x000fe20008706670 */
[----:B------:R-:W-:Y:S01]  /*2ee0*/  IMAD R14, R29, UR10, RZ ;  /* 0x0000000a1d0e7c24 */ /* 0x000fe2000f8e02ff */
[----:B------:R-:W-:Y:S01]  /*2ef0*/  SHF.R.S32.HI R27, RZ, 0x1f, R26 ;  /* 0x0000001fff1b7819 */ /* 0x000fe2000001141a */
[----:B------:R-:W-:Y:S01]  /*2f00*/  ULOP3.LUT UR4, UR4, UR6, URZ, 0x3c, !UPT ;  /* 0x0000000604047292 */ /* 0x000fe2000f8e3c3f */
[----:B------:R-:W-:Y:S01]  /*2f10*/  LOP3.LUT R35, R24, 0x40, R11, 0xe2, !PT ;  /* 0x0000004018237812 */ /* 0x000fe200078ee20b */
[----:B------:R-:W-:Y:S01]  /*2f20*/  USHF.R.U32.HI UR5, URZ, 0x2, UR5 ;  /* 0x000000023f057899 */ /* 0x000fe20008011605 */
[----:B------:R-:W-:Y:S01]  /*2f30*/  IMAD.WIDE R24, R6, 0x100, RZ ;  /* 0x0000010006187825 */ /* 0x000fe200078e02ff */
[----:B------:R-:W-:-:S02]  /*2f40*/  IADD3 R34, -R34, UR12, R13 ;  /* 0x0000000c22227c10 */ /* 0x000fc4000fffe10d */
[----:B------:R-:W-:Y:S01]  /*2f50*/  @UP1 ULOP3.LUT UR4, UR4, 0x1, UR5, 0x78, !UPT ;  /* 0x0000000104041892 */ /* 0x000fe2000f8e7805 */
[C---:B------:R-:W-:Y:S01]  /*2f60*/  IMAD R11, R5.reuse, UR11, R14 ;  /* 0x0000000b050b7c24 */ /* 0x040fe2000f8e020e */
[----:B------:R-:W-:Y:S01]  /*2f70*/  UIMAD UR5, UR5, -0x7, UR8 ;  /* 0xfffffff9050578a4 */ /* 0x000fe2000f8e0208 */
[----:B------:R-:W-:Y:S01]  /*2f80*/  IMAD.WIDE.U32 R6, R5, UR10, R26 ;  /* 0x0000000a05067c25 */ /* 0x000fe2000f8e001a */
[----:B------:R-:W-:-:S03]  /*2f90*/  LOP3.LUT R35, R24, R35, R12, 0xfe, !PT ;  /* 0x0000002318237212 */ /* 0x000fc600078efe0c */
[----:B------:R-:W-:Y:S02]  /*2fa0*/  IMAD.IADD R7, R7, 0x1, R11 ;  /* 0x0000000107077824 */ /* 0x000fe400078e020b */
[----:B------:R-:W-:Y:S02]  /*2fb0*/  IMAD.IADD R33, R10, 0x1, -R33 ;  /* 0x000000010a217824 */ /* 0x000fe400078e0a21 */
[----:B------:R-:W-:Y:S01]  /*2fc0*/  IMAD.MOV.U32 R32, RZ, RZ, -0x1 ;  /* 0xffffffffff207424 */ /* 0x000fe200078e00ff */
[----:B------:R-:W-:Y:S06]  /*2fd0*/  @P0 BRA `(.L_x_31) ;  /* 0x0000004800040947 */ /* 0x000fec0003800000 */
[----:B------:R-:W0:Y:S01]  /*2fe0*/  LDC.64 R30, c[0x0][0x5c8] ;  /* 0x00017200ff1e7b82 */ /* 0x000e220000000a00 */
[----:B------:R-:W-:Y:S01]  /*2ff0*/  ULDC.64 UR6, c[0x0][0x5c0] ;  /* 0x0001700000067ab9 */ /* 0x000fe20000000a00 */
[----:B------:R-:W-:Y:S01]  /*3000*/  BSSY B0, `(.L_x_31) ;  /* 0x000047e000007945 */ /* 0x000fe20003800000 */
[-C--:B0-----:R-:W-:Y:S02]  /*3010*/  IMAD R10, R25, R30.reuse, RZ ;  /* 0x0000001e190a7224 */ /* 0x081fe400078e02ff */
[----:B------:R-:W-:-:S04]  /*3020*/  IMAD.WIDE.U32 R6, R35, R30, R6 ;  /* 0x0000001e23067225 */ /* 0x000fc800078e0006 */
[----:B------:R-:W-:Y:S01]  /*3030*/  IMAD R13, R35, R31, R10 ;  /* 0x0000001f230d7224 */ /* 0x000fe200078e020a */
[----:B------:R-:W-:Y:S01]  /*3040*/  IADD3 R14, P4, R6, UR6, RZ ;  /* 0x00000006060e7c10 */ /* 0x000fe2000ff9e0ff */
[C---:B------:R-:W-:Y:S01]  /*3050*/  IMAD.SHL.U32 R11, R30.reuse, 0x80, RZ ;  /* 0x000000801e0b7824 */ /* 0x040fe200078e00ff */
[C---:B------:R-:W-:Y:S01]  /*3060*/  LEA R28, P2, R30.reuse, R6, 0x3 ;  /* 0x000000061e1c7211 */ /* 0x040fe200078418ff */
[----:B------:R-:W-:Y:S01]  /*3070*/  IMAD.IADD R36, R7, 0x1, R13 ;  /* 0x0000000107247824 */ /* 0x000fe200078e020d */
[----:B------:R-:W-:Y:S02]  /*3080*/  SHF.L.U64.HI R7, R30, 0x7, R31 ;  /* 0x000000071e077819 */ /* 0x000fe4000001021f */
[----:B------:R-:W-:Y:S02]  /*3090*/  IADD3 R10, P1, P0, R6, UR6, R11 ;  /* 0x00000006060a7c10 */ /* 0x000fe4000f83e00b */
[----:B------:R-:W-:Y:S02]  /*30a0*/  IADD3.X R15, R36, UR7, RZ, P4, !PT ;  /* 0x00000007240f7c10 */ /* 0x000fe4000a7fe4ff */
[----:B---3-5:R-:W-:-:S02]  /*30b0*/  FSETP.NEU.AND P4, PT, R9, RZ, PT ;  /* 0x000000ff0900720b */ /* 0x028fc40003f8d000 */
[----:B------:R-:W-:Y:S02]  /*30c0*/  LEA.HI.X R30, R30, R36, R31, 0x3, P2 ;  /* 0x000000241e1e7211 */ /* 0x000fe400010f1c1f */
[C---:B------:R-:W-:Y:S02]  /*30d0*/  IADD3 R12, P2, R28.reuse, UR6, RZ ;  /* 0x000000061c0c7c10 */ /* 0x040fe4000ff5e0ff */
[----:B------:R-:W-:Y:S02]  /*30e0*/  IADD3 R6, P5, P6, R28, UR6, R11 ;  /* 0x000000061c067c10 */ /* 0x000fe4000febe00b */
[--C-:B------:R-:W-:Y:S02]  /*30f0*/  IADD3.X R11, R36, UR7, R7.reuse, P1, P0 ;  /* 0x00000007240b7c10 */ /* 0x100fe40008fe0407 */
[C---:B------:R-:W-:Y:S02]  /*3100*/  IADD3.X R13, R30.reuse, UR7, RZ, P2, !PT ;  /* 0x000000071e0d7c10 */ /* 0x040fe400097fe4ff */
[----:B------:R-:W-:Y:S01]  /*3110*/  IADD3.X R7, R30, UR7, R7, P5, P6 ;  /* 0x000000071e077c10 */ /* 0x000fe2000afec407 */
[----:B------:R-:W-:Y:S06]  /*3120*/  @!P4 BRA `(.L_x_32) ;  /* 0x00000034009cc947 */ /* 0x000fec0003800000 */
[----:B------:R-:W-:Y:S01]  /*3130*/  ULDC.64 UR6, c[0x0][0x5b8] ;  /* 0x00016e0000067ab9 */ /* 0x000fe20000000a00 */
[----:B------:R-:W-:Y:S01]  /*3140*/  ISETP.GE.AND P0, PT, R34, 0x1, PT ;  /* 0x000000012200780c */ /* 0x000fe20003f06270 */
[----:B------:R-:W-:Y:S01]  /*3150*/  IMAD R28, R29, UR6, RZ ;  /* 0x000000061d1c7c24 */ /* 0x000fe2000f8e02ff */
[----:B------:R-:W-:Y:S01]  /*3160*/  ULDC.64 UR10, c[0x0][0x5a8] ;  /* 0x00016a00000a7ab9 */ /* 0x000fe20000000a00 */
[----:B------:R-:W-:Y:S01]  /*3170*/  IMAD.WIDE.U32 R26, R5, UR6, R26 ;  /* 0x00000006051a7c25 */ /* 0x000fe2000f8e001a */
[----:B------:R-:W-:Y:S01]  /*3180*/  ISETP.LT.OR P4, PT, R33, 0x1, !P0 ;  /* 0x000000012100780c */ /* 0x000fe20004781670 */
[----:B------:R-:W-:Y:S02]  /*3190*/  BSSY B1, `(.L_x_33) ;  /* 0x000000c000017945 */ /* 0x000fe40003800000 */
[----:B------:R-:W-:Y:S01]  /*31a0*/  IMAD R5, R5, UR7, R28 ;  /* 0x0000000705057c24 */ /* 0x000fe2000f8e021c */
[----:B------:R-:W-:Y:S02]  /*31b0*/  ULDC.64 UR6, c[0x0][0x5b0] ;  /* 0x00016c0000067ab9 */ /* 0x000fe40000000a00 */
[----:B------:R-:W-:-:S02]  /*31c0*/  IMAD R30, R25, UR6, RZ ;  /* 0x00000006191e7c24 */ /* 0x000fc4000f8e02ff */
[----:B------:R-:W-:Y:S02]  /*31d0*/  IMAD.IADD R27, R27, 0x1, R5 ;  /* 0x000000011b1b7824 */ /* 0x000fe400078e0205 */
[C---:B------:R-:W-:Y:S02]  /*31e0*/  IMAD R5, R35.reuse, UR7, R30 ;  /* 0x0000000723057c24 */ /* 0x040fe4000f8e021e */
[----:B------:R-:W-:-:S03]  /*31f0*/  IMAD.WIDE.U32 R28, R35, UR6, R26 ;  /* 0x00000006231c7c25 */ /* 0x000fc6000f8e001a */
[----:B------:R-:W-:-:S04]  /*3200*/  IADD3 R28, P1, R28, UR10, RZ ;  /* 0x0000000a1c1c7c10 */ /* 0x000fc8000ff3e0ff */
[--C-:B------:R-:W-:Y:S02]  /*3210*/  IADD3.X R29, R29, UR11, R5.reuse, P1, !PT ;  /* 0x0000000b1d1d7c10 */ /* 0x100fe40008ffe405 */
[----:B------:R-:W-:Y:S01]  /*3220*/  PRMT R5, RZ, 0x7610, R5 ;  /* 0x00007610ff057816 */ /* 0x000fe20000000005 */
[----:B------:R-:W-:Y:S06]  /*3230*/  @P4 BRA `(.L_x_34) ;  /* 0x0000000000044947 */ /* 0x000fec0003800000 */
[----:B------:R0:W5:Y:S02]  /*3240*/  LDG.E.U8 R5, desc[UR16][R28.64] ;  /* 0x000000101c057981 */ /* 0x000164000c1e1100 */
.L_x_34:
[----:B------:R-:W-:Y:S05]  /*3250*/  BSYNC B1 ;  /* 0x0000000000017941 */ /* 0x000fea0003800000 */
.L_x_33:
[----:B-----5:R-:W-:Y:S01]  /*3260*/  LOP3.LUT R5, R5, 0xff, RZ, 0xc0, !PT ;  /* 0x000000ff05057812 */ /* 0x020fe200078ec0ff */
[----:B------:R-:W-:Y:S01]  /*3270*/  BSSY B1, `(.L_x_35) ;  /* 0x000000b000017945 */ /* 0x000fe20003800000 */
[----:B------:R-:W-:Y:S02]  /*3280*/  ISETP.LT.OR P2, PT, R33, 0x2, !P0 ;  /* 0x000000022100780c */ /* 0x000fe40004741670 */
[----:B------:R-:W-:-:S05]  /*3290*/  F2FP.F16.E4M3.UNPACK_B R5, R5 ;  /* 0x00000005ff05723e */ /* 0x000fca00020006ff */
[----:B------:R-:W-:Y:S01]  /*32a0*/  HADD2.F32 R30, -RZ, R5.H0_H0 ;  /* 0x20000005ff1e7230 */ /* 0x000fe20000004100 */
[----:B------:R-:W-:-:S04]  /*32b0*/  PRMT R5, RZ, 0x7610, R5 ;  /* 0x00007610ff057816 */ /* 0x000fc80000000005 */
[----:B------:R-:W-:-:S04]  /*32c0*/  FMUL R30, R30, R9 ;  /* 0x000000091e1e7220 */ /* 0x000fc80000400000 */
[----:B--2---:R-:W-:-:S05]  /*32d0*/  FFMA R30, R145, R8, R30 ;  /* 0x00000008911e7223 */ /* 0x004fca000000001e */
[----:B------:R-:W-:-:S05]  /*32e0*/  F2FP.SATFINITE.E4M3.F32.PACK_AB_MERGE_C R31, RZ, R30, RZ ;  /* 0x0000001eff1f723e */ /* 0x000fca00048070ff */
[----:B------:R1:W-:Y:S01]  /*32f0*/  @!P4 STG.E.U8 desc[UR16][R14.64], R31 ;  /* 0x0000001f0e00c986 */ /* 0x0003e2000c101110 */
[----:B------:R-:W-:Y:S05]  /*3300*/  @P2 BRA `(.L_x_36) ;  /* 0x0000000000042947 */ /* 0x000fea0003800000 */
[----:B------:R2:W5:Y:S02]  /*3310*/  LDG.E.U8 R5, desc[UR16][R28.64+0x1] ;  /* 0x000001101c057981 */ /* 0x000564000c1e1100 */
.L_x_36:
[----:B------:R-:W-:Y:S05]  /*3320*/  BSYNC B1 ;  /* 0x0000000000017941 */ /* 0x000fea0003800000 */
.L_x_35:
[----:B-----5:R-:W-:Y:S01]  /*3330*/  LOP3.LUT R5, R5, 0xff, RZ, 0xc0, !PT ;  /* 0x000000ff05057812 */ /* 0x020fe200078ec0ff */
[----:B------:R-:W-:Y:S01]  /*3340*/  BSSY B1, `(.L_x_37) ;  /* 0x0000013000017945 */ /* 0x000fe20003800000 */
[----:B------:R-:W-:Y:S02]  /*3350*/  IADD3 R37, P1, R35, 0x8, RZ ;  /* 0x0000000823257810 */ /* 0x000fe40007f3e0ff */
[----:B------:R-:W-:-:S03]  /*3360*/  F2FP.F16.E4M3.UNPACK_B R5, R5 ;  /* 0x00000005ff05723e */ /* 0x000fc600020006ff */
[----:B-1----:R-:W-:Y:S01]  /*3370*/  IMAD.X R31, RZ, RZ, R25, P1 ;  /* 0x000000ffff1f7224 */ /* 0x002fe200008e0619 */
[----:B------:R-:W-:Y:S01]  /*3380*/  ISETP.GE.AND P1, PT, R34, 0x9, PT ;  /* 0x000000092200780c */ /* 0x000fe20003f26270 */
[----:B------:R-:W-:Y:S02]  /*3390*/  HADD2.F32 R30, -RZ, R5.H0_H0 ;  /* 0x20000005ff1e7230 */ /* 0x000fe40000004100 */
[----:B------:R-:W-:Y:S01]  /*33a0*/  IMAD R36, R31, UR6, RZ ;  /* 0x000000061f247c24 */ /* 0x000fe2000f8e02ff */
[----:B------:R-:W-:Y:S02]  /*33b0*/  ISETP.LT.OR P5, PT, R33, 0x1, !P1 ;  /* 0x000000012100780c */ /* 0x000fe40004fa1670 */
[----:B------:R-:W-:Y:S01]  /*33c0*/  FMUL R5, R30, R9 ;  /* 0x000000091e057220 */ /* 0x000fe20000400000 */
[----:B------:R-:W-:-:S04]  /*33d0*/  IMAD.WIDE.U32 R30, R37, UR6, R26 ;  /* 0x00000006251e7c25 */ /* 0x000fc8000f8e001a */
[----:B------:R-:W-:Y:S01]  /*33e0*/  FFMA R5, R140, R8, R5 ;  /* 0x000000088c057223 */ /* 0x000fe20000000005 */
[----:B------:R-:W-:Y:S01]  /*33f0*/  IMAD R37, R37, UR7, R36 ;  /* 0x0000000725257c24 */ /* 0x000fe2000f8e0224 */
[----:B------:R-:W-:-:S03]  /*3400*/  IADD3 R30, P4, R30, UR10, RZ ;  /* 0x0000000a1e1e7c10 */ /* 0x000fc6000ff9e0ff */
[----:B------:R-:W-:Y:S02]  /*3410*/  F2FP.SATFINITE.E4M3.F32.PACK_AB_MERGE_C R39, RZ, R5, RZ ;  /* 0x00000005ff27723e */ /* 0x000fe400048070ff */
[----:B------:R-:W-:Y:S02]  /*3420*/  IADD3.X R31, R31, UR11, R37, P4, !PT ;  /* 0x0000000b1f1f7c10 */ /* 0x000fe4000a7fe425 */
[----:B------:R-:W-:Y:S01]  /*3430*/  PRMT R5, RZ, 0x7610, R5 ;  /* 0x00007610ff057816 */ /* 0x000fe20000000005 */
[----:B------:R1:W-:Y:S01]  /*3440*/  @!P2 STG.E.U8 desc[UR16][R14.64+0x1], R39 ;  /* 0x000001270e00a986 */ /* 0x0003e2000c101110 */
[----:B------:R-:W-:Y:S05]  /*3450*/  @P5 BRA `(.L_x_38) ;  /* 0x0000000000045947 */ /* 0x000fea0003800000 */
[----:B------:R3:W5:Y:S02]  /*3460*/  LDG.E.U8 R5, desc[UR16][R30.64] ;  /* 0x000000101e057981 */ /* 0x000764000c1e1100 */
.L_x_38:
[----:B------:R-:W-:Y:S05]  /*3470*/  BSYNC B1 ;  /* 0x0000000000017941 */ /* 0x000fea0003800000 */
.L_x_37:
[----:B-----5:R-:W-:Y:S01]  /*3480*/  LOP3.LUT R5, R5, 0xff, RZ, 0xc0, !PT ;  /* 0x000000ff05057812 */ /* 0x020fe200078ec0ff */
[----:B------:R-:W-:Y:S01]  /*3490*/  BSSY B1, `(.L_x_39) ;  /* 0x000000b000017945 */ /* 0x000fe20003800000 */
[----:B------:R-:W-:Y:S02]  /*34a0*/  ISETP.LT.OR P2, PT, R33, 0x2, !P1 ;  /* 0x000000022100780c */ /* 0x000fe40004f41670 */
[----:B------:R-:W-:-:S05]  /*34b0*/  F2FP.F16.E4M3.UNPACK_B R5, R5 ;  /* 0x00000005ff05723e */ /* 0x000fca00020006ff */
[----:B------:R-:W-:Y:S01]  /*34c0*/  HADD2.F32 R36, -RZ, R5.H0_H0 ;  /* 0x20000005ff247230 */ /* 0x000fe20000004100 */
[----:B------:R-:W-:-:S04]  /*34d0*/  PRMT R5, RZ, 0x7610, R5 ;  /* 0x00007610ff057816 */ /* 0x000fc80000000005 */
[----:B------:R-:W-:-:S04]  /*34e0*/  FMUL R36, R36, R9 ;  /* 0x0000000924247220 */ /* 0x000fc80000400000 */
[----:B------:R-:W-:-:S05]  /*34f0*/  FFMA R36, R143, R8, R36 ;  /* 0x000000088f247223 */ /* 0x000fca0000000024 */
[----:B------:R-:W-:-:S05]  /*3500*/  F2FP.SATFINITE.E4M3.F32.PACK_AB_MERGE_C R37, RZ, R36, RZ ;  /* 0x00000024ff25723e */ /* 0x000fca00048070ff */
[----:B------:R4:W-:Y:S01]  /*3510*/  @!P5 STG.E.U8 desc[UR16][R12.64], R37 ;  /* 0x000000250c00d986 */ /* 0x0009e2000c101110 */
[----:B------:R-:W-:Y:S05]  /*3520*/  @P2 BRA `(.L_x_40) ;  /* 0x0000000000042947 */ /* 0x000fea0003800000 */
[----:B------:R0:W5:Y:S02]  /*3530*/  LDG.E.U8 R5, desc[UR16][R30.64+0x1] ;  /* 0x000001101e057981 */ /* 0x000164000c1e1100 */
.L_x_40:
[----:B------:R-:W-:Y:S05]  /*3540*/  BSYNC B1 ;  /* 0x0000000000017941 */ /* 0x000fea0003800000 */
.L_x_39:
[----:B-----5:R-:W-:Y:S01]  /*3550*/  LOP3.LUT R5, R5, 0xff, RZ, 0xc0, !PT ;  /* 0x000000ff05057812 */ /* 0x020fe200078ec0ff */
[----:B------:R-:W-:Y:S01]  /*3560*/  BSSY B1, `(.L_x_41) ;  /* 0x000000b000017945 */ /* 0x000fe20003800000 */
[----:B------:R-:W-:Y:S02]  /*3570*/  ISETP.LT.OR P4, PT, R33, 0x9, !P0 ;  /* 0x000000092100780c */ /* 0x000fe40004781670 */
[----:B------:R-:W-:-:S05]  /*3580*/  F2FP.F16.E4M3.UNPACK_B R5, R5 ;  /* 0x00000005ff05723e */ /* 0x000fca00020006ff */
[----:B------:R-:W-:-:S05]  /*3590*/  HADD2.F32 R36, -RZ, R5.H0_H0 ;  /* 0x20000005ff247230 */ /* 0x000fca0000004100 */
[----:B------:R-:W-:-:S04]  /*35a0*/  FMUL R5, R36, R9 ;  /* 0x0000000924057220 */ /* 0x000fc80000400000 */
[----:B------:R-:W-:-:S05]  /*35b0*/  FFMA R5, R138, R8, R5 ;  /* 0x000000088a057223 */ /* 0x000fca0000000005 */
[----:B----4-:R-:W-:Y:S02]  /*35c0*/  F2FP.SATFINITE.E4M3.F32.PACK_AB_MERGE_C R37, RZ, R5, RZ ;  /* 0x00000005ff25723e */ /* 0x010fe400048070ff */
[----:B------:R-:W-:-:S03]  /*35d0*/  PRMT R5, RZ, 0x7610, R5 ;  /* 0x00007610ff057816 */ /* 0x000fc60000000005 */
[----:B------:R4:W-:Y:S01]  /*35e0*/  @!P2 STG.E.U8 desc[UR16][R12.64+0x1], R37 ;  /* 0x000001250c00a986 */ /* 0x0009e2000c101110 */
[----:B------:R-:W-:Y:S05]  /*35f0*/  @P4 BRA `(.L_x_42) ;  /* 0x0000000000044947 */ /* 0x000fea0003800000 */
[----:B------:R0:W5:Y:S02]  /*3600*/  LDG.E.U8 R5, desc[UR16][R28.64+0x8] ;  /* 0x000008101c057981 */ /* 0x000164000c1e1100 */
.L_x_42:
[----:B------:R-:W-:Y:S05]  /*3610*/  BSYNC B1 ;  /* 0x0000000000017941 */ /* 0x000fea0003800000 */
.L_x_41:
        /* <DEDUP_REMOVED lines=8> */
[----:B----4-:R-:W-:-:S05]  /*36a0*/  F2FP.SATFINITE.E4M3.F32.PACK_AB_MERGE_C R37, RZ, R36, RZ ;  /* 0x00000024ff25723e */ /* 0x010fca00048070ff */
[----:B------:R4:W-:Y:S01]  /*36b0*/  @!P4 STG.E.U8 desc[UR16][R14.64+0x8], R37 ;  /* 0x000008250e00c986 */ /* 0x0009e2000c101110 */
[----:B------:R-:W-:Y:S05]  /*36c0*/  @P2 BRA `(.L_x_44) ;  /* 0x0000000000042947 */ /* 0x000fea0003800000 */
[----:B------:R0:W5:Y:S02]  /*36d0*/  LDG.E.U8 R5, desc[UR16][R28.64+0x9] ;  /* 0x000009101c057981 */ /* 0x000164000c1e1100 */
.L_x_44:
[----:B------:R-:W-:Y:S05]  /*36e0*/  BSYNC B1 ;  /* 0x0000000000017941 */ /* 0x000fea0003800000 */
.L_x_43:
        /* <DEDUP_REMOVED lines=12> */
.L_x_46:
[----:B------:R-:W-:Y:S05]  /*37b0*/  BSYNC B1 ;  /* 0x0000000000017941 */ /* 0x000fea0003800000 */
.L_x_45:
        /* <DEDUP_REMOVED lines=12> */
.L_x_48:
[----:B------:R-:W-:Y:S05]  /*3880*/  BSYNC B1 ;  /* 0x0000000000017941 */ /* 0x000fea0003800000 */
.L_x_47:
        /* <DEDUP_REMOVED lines=12> */
.L_x_50:
[----:B------:R-:W-:Y:S05]  /*3950*/  BSYNC B1 ;  /* 0x0000000000017941 */ /* 0x000fea0003800000 */
.L_x_49:
        /* <DEDUP_REMOVED lines=12> */
.L_x_52:
[----:B------:R-:W-:Y:S05]  /*3a20*/  BSYNC B1 ;  /* 0x0000000000017941 */ /* 0x000fea0003800000 */
.L_x_51:
        /* <DEDUP_REMOVED lines=12> */
.L_x_54:
[----:B------:R-:W-:Y:S05]  /*3af0*/  BSYNC B1 ;  /* 0x0000000000017941 */ /* 0x000fea0003800000 */
.L_x_53:
        /* <DEDUP_REMOVED lines=12> */
.L_x_56:
[----:B------:R-:W-:Y:S05]  /*3bc0*/  BSYNC B1 ;  /* 0x0000000000017941 */ /* 0x000fea0003800000 */
.L_x_55:
        /* <DEDUP_REMOVED lines=12> */
.L_x_58:
[----:B------:R-:W-:Y:S05]  /*3c90*/  BSYNC B1 ;  /* 0x0000000000017941 */ /* 0x000fea0003800000 */
.L_x_57:
        /* <DEDUP_REMOVED lines=12> */
.L_x_60:
[----:B------:R-:W-:Y:S05]  /*3d60*/  BSYNC B1 ;  /* 0x0000000000017941 */ /* 0x000fea0003800000 */
.L_x_59:
        /* <DEDUP_REMOVED lines=12> */
.L_x_62:
[----:B------:R-:W-:Y:S05]  /*3e30*/  BSYNC B1 ;  /* 0x0000000000017941 */ /* 0x000fea0003800000 */
.L_x_61:
        /* <DEDUP_REMOVED lines=12> */
.L_x_64:
[----:B------:R-:W-:Y:S05]  /*3f00*/  BSYNC B1 ;  /* 0x0000000000017941 */ /* 0x000fea0003800000 */
.L_x_63:
        /* <DEDUP_REMOVED lines=12> */
.L_x_66:
[----:B------:R-:W-:Y:S05]  /*3fd0*/  BSYNC B1 ;  /* 0x0000000000017941 */ /* 0x000fea0003800000 */
.L_x_65:
        /* <DEDUP_REMOVED lines=12> */
.L_x_68:
[----:B------:R-:W-:Y:S05]  /*40a0*/  BSYNC B1 ;  /* 0x0000000000017941 */ /* 0x000fea0003800000 */
.L_x_67:
        /* <DEDUP_REMOVED lines=12> */
.L_x_70:
[----:B------:R-:W-:Y:S05]  /*4170*/  BSYNC B1 ;  /* 0x0000000000017941 */ /* 0x000fea0003800000 */
.L_x_69:
        /* <DEDUP_REMOVED lines=12> */
.L_x_72:
[----:B------:R-:W-:Y:S05]  /*4240*/  BSYNC B1 ;  /* 0x0000000000017941 */ /* 0x000fea0003800000 */
.L_x_71:
        /* <DEDUP_REMOVED lines=12> */
.L_x_74:
[----:B------:R-:W-:Y:S05]  /*4310*/  BSYNC B1 ;  /* 0x0000000000017941 */ /* 0x000fea0003800000 */
.L_x_73:
        /* <DEDUP_REMOVED lines=12> */
.L_x_76:
[----:B------:R-:W-:Y:S05]  /*43e0*/  BSYNC B1 ;  /* 0x0000000000017941 */ /* 0x000fea0003800000 */
.L_x_75:
        /* <DEDUP_REMOVED lines=12> */
.L_x_78:
[----:B------:R-:W-:Y:S05]  /*44b0*/  BSYNC B1 ;  /* 0x0000000000017941 */ /* 0x000fea0003800000 */
.L_x_77:
        /* <DEDUP_REMOVED lines=12> */
.L_x_80:
[----:B------:R-:W-:Y:S05]  /*4580*/  BSYNC B1 ;  /* 0x0000000000017941 */ /* 0x000fea0003800000 */
.L_x_79:
        /* <DEDUP_REMOVED lines=12> */
.L_x_82:
[----:B------:R-:W-:Y:S05]  /*4650*/  BSYNC B1 ;  /* 0x0000000000017941 */ /* 0x000fea0003800000 */
.L_x_81:
        /* <DEDUP_REMOVED lines=12> */
.L_x_84:
[----:B------:R-:W-:Y:S05]  /*4720*/  BSYNC B1 ;  /* 0x0000000000017941 */ /* 0x000fea0003800000 */
.L_x_83:
        /* <DEDUP_REMOVED lines=12> */
.L_x_86:
[----:B------:R-:W-:Y:S05]  /*47f0*/  BSYNC B1 ;  /* 0x0000000000017941 */ /* 0x000fea0003800000 */
.L_x_85:
        /* <DEDUP_REMOVED lines=12> */
.L_x_88:
[----:B------:R-:W-:Y:S05]  /*48c0*/  BSYNC B1 ;  /* 0x0000000000017941 */ /* 0x000fea0003800000 */
.L_x_87:
        /* <DEDUP_REMOVED lines=12> */
.L_x_90:
[----:B------:R-:W-:Y:S05]  /*4990*/  BSYNC B1 ;  /* 0x0000000000017941 */ /* 0x000fea0003800000 */
.L_x_89:
        /* <DEDUP_REMOVED lines=12> */
.L_x_92:
[----:B------:R-:W-:Y:S05]  /*4a60*/  BSYNC B1 ;  /* 0x0000000000017941 */ /* 0x000fea0003800000 */
.L_x_91:
[----:B-----5:R-:W-:Y:S01]  /*4a70*/  LOP3.LUT R5, R5, 0xff, RZ, 0xc0, !PT ;  /* 0x000000ff05057812 */ /* 0x020fe200078ec0ff */
[----:B------:R-:W-:Y:S01]  /*4a80*/  BSSY B1, `(.L_x_93) ;  /* 0x000000b000017945 */ /* 0x000fe20003800000 */
[----:B------:R-:W-:Y:S02]  /*4a90*/  ISETP.LT.OR P2, PT, R33, 0x39, !P1 ;  /* 0x000000392100780c */ /* 0x000fe40004f41670 */
[----:B------:R-:W-:-:S05]  /*4aa0*/  F2FP.F16.E4M3.UNPACK_B R5, R5 ;  /* 0x00000005ff05723e */ /* 0x000fca00020006ff */
[----:B0-2---:R-:W-:-:S05]  /*4ab0*/  HADD2.F32 R28, -RZ, R5.H0_H0 ;  /* 0x20000005ff1c7230 */ /* 0x005fca0000004100 */
[----:B------:R-:W-:-:S04]  /*4ac0*/  FMUL R5, R28, R9 ;  /* 0x000000091c057220 */ /* 0x000fc80000400000 */
[----:B------:R-:W-:-:S05]  /*4ad0*/  FFMA R5, R112, R8, R5 ;  /* 0x0000000870057223 */ /* 0x000fca0000000005 */
[----:B------:R-:W-:Y:S02]  /*4ae0*/  F2FP.SATFINITE.E4M3.F32.PACK_AB_MERGE_C R29, RZ, R5, RZ ;  /* 0x00000005ff1d723e */ /* 0x000fe400048070ff */
[----:B------:R-:W-:-:S03]  /*4af0*/  PRMT R5, RZ, 0x7610, R5 ;  /* 0x00007610ff057816 */ /* 0x000fc60000000005 */
[----:B------:R0:W-:Y:S01]  /*4b00*/  @!P0 STG.E.U8 desc[UR16][R14.64+0x39], R29 ;  /* 0x0000391d0e008986 */ /* 0x0001e2000c101110 */
[----:B------:R-:W-:Y:S05]  /*4b10*/  @P2 BRA `(.L_x_94) ;  /* 0x0000000000042947 */ /* 0x000fea0003800000 */
[----:B------:R2:W5:Y:S02]  /*4b20*/  LDG.E.U8 R5, desc[UR16][R30.64+0x38] ;  /* 0x000038101e057981 */ /* 0x000564000c1e1100 */
.L_x_94:
[----:B------:R-:W-:Y:S05]  /*4b30*/  BSYNC B1 ;  /* 0x0000000000017941 */ /* 0x000fea0003800000 */
.L_x_93:
[----:B-----5:R-:W-:Y:S01]  /*4b40*/  LOP3.LUT R5, R5, 0xff, RZ, 0xc0, !PT ;  /* 0x000000ff05057812 */ /* 0x020fe200078ec0ff */
[----:B------:R-:W-:Y:S01]  /*4b50*/  BSSY B1, `(.L_x_95) ;  /* 0x000000b000017945 */ /* 0x000fe20003800000 */
[----:B------:R-:W-:Y:S02]  /*4b60*/  ISETP.LT.OR P1, PT, R33, 0x3a, !P1 ;  /* 0x0000003a2100780c */ /* 0x000fe40004f21670 */
[----:B------:R-:W-:-:S05]  /*4b70*/  F2FP.F16.E4M3.UNPACK_B R5, R5 ;  /* 0x00000005ff05723e */ /* 0x000fca00020006ff */
[----:B01--4-:R-:W-:Y:S01]  /*4b80*/  HADD2.F32 R14, -RZ, R5.H0_H0 ;  /* 0x20000005ff0e7230 */ /* 0x013fe20000004100 */
[----:B------:R-:W-:-:S04]  /*4b90*/  PRMT R5, RZ, 0x7610, R5 ;  /* 0x00007610ff057816 */ /* 0x000fc80000000005 */
[----:B------:R-:W-:-:S04]  /*4ba0*/  FMUL R14, R14, R9 ;  /* 0x000000090e0e7220 */ /* 0x000fc80000400000 */
[----:B------:R-:W-:-:S05]  /*4bb0*/  FFMA R14, R115, R8, R14 ;  /* 0x00000008730e7223 */ /* 0x000fca000000000e */
[----:B------:R-:W-:-:S05]  /*4bc0*/  F2FP.SATFINITE.E4M3.F32.PACK_AB_MERGE_C R15, RZ, R14, RZ ;  /* 0x0000000eff0f723e */ /* 0x000fca00048070ff */
[----:B------:R0:W-:Y:S01]  /*4bd0*/  @!P2 STG.E.U8 desc[UR16][R12.64+0x38], R15 ;  /* 0x0000380f0c00a986 */ /* 0x0001e2000c101110 */
[----:B------:R-:W-:Y:S05]  /*4be0*/  @P1 BRA `(.L_x_96) ;  /* 0x0000000000041947 */ /* 0x000fea0003800000 */
[----:B------:R1:W5:Y:S02]  /*4bf0*/  LDG.E.U8 R5, desc[UR16][R30.64+0x39] ;  /* 0x000039101e057981 */ /* 0x000364000c1e1100 */
.L_x_96:
[----:B------:R-:W-:Y:S05]  /*4c00*/  BSYNC B1 ;  /* 0x0000000000017941 */ /* 0x000fea0003800000 */
.L_x_95:
[----:B-----5:R-:W-:Y:S01]  /*4c10*/  LOP3.LUT R5, R5, 0xff, RZ, 0xc0, !PT ;  /* 0x000000ff05057812 */ /* 0x020fe200078ec0ff */
[----:B------:R-:W-:Y:S01]  /*4c20*/  BSSY B1, `(.L_x_97) ;  /* 0x0000013000017945 */ /* 0x000fe20003800000 */
[----:B------:R-:W-:Y:S02]  /*4c30*/  IADD3 R29, P0, R35, 0x80, RZ ;  /* 0x00000080231d7810 */ /* 0x000fe40007f1e0ff */
[----:B------:R-:W-:-:S03]  /*4c40*/  F2FP.F16.E4M3.UNPACK_B R5, R5 ;  /* 0x00000005ff05723e */ /* 0x000fc600020006ff */
[----:B0-----:R-:W-:Y:S01]  /*4c50*/  IMAD.X R15, RZ, RZ, R25, P0 ;  /* 0x000000ffff0f7224 */ /* 0x001fe200000e0619 */
        /* <DEDUP_REMOVED lines=9> */
[----:B-123--:R-:W-:Y:S02]  /*4cf0*/  F2FP.SATFINITE.E4M3.F32.PACK_AB_MERGE_C R31, RZ, R5, RZ ;  /* 0x00000005ff1f723e */ /* 0x00efe400048070ff */
[----:B------:R-:W-:Y:S02]  /*4d00*/  IADD3.X R15, R15, UR11, R29, P2, !PT ;  /* 0x0000000b0f0f7c10 */ /* 0x000fe400097fe41d */
[----:B------:R-:W-:Y:S01]  /*4d10*/  PRMT R5, RZ, 0x7610, R5 ;  /* 0x00007610ff057816 */ /* 0x000fe20000000005 */
[----:B------:R0:W-:Y:S01]  /*4d20*/  @!P1 STG.E.U8 desc[UR16][R12.64+0x39], R31 ;  /* 0x0000391f0c009986 */ /* 0x0001e2000c101110 */
[----:B------:R-:W-:Y:S05]  /*4d30*/  @P4 BRA `(.L_x_98) ;  /* 0x0000000000044947 */ /* 0x000fea0003800000 */
[----:B------:R1:W5:Y:S02]  /*4d40*/  LDG.E.U8 R5, desc[UR16][R14.64] ;  /* 0x000000100e057981 */ /* 0x000364000c1e1100 */
.L_x_98:
[----:B------:R-:W-:Y:S05]  /*4d50*/  BSYNC B1 ;  /* 0x0000000000017941 */ /* 0x000fea0003800000 */
.L_x_97:
[----:B-----5:R-:W-:Y:S01]  /*4d60*/  LOP3.LUT R5, R5, 0xff, RZ, 0xc0, !PT ;  /* 0x000000ff05057812 */ /* 0x020fe200078ec0ff */
[----:B------:R-:W-:Y:S01]  /*4d70*/  BSSY B1, `(.L_x_99) ;  /* 0x000000b000017945 */ /* 0x000fe20003800000 */
[----:B------:R-:W-:Y:S02]  /*4d80*/  ISETP.LT.OR P2, PT, R33, 0x2, !P0 ;  /* 0x000000022100780c */ /* 0x000fe40004741670 */
[----:B------:R-:W-:-:S05]  /*4d90*/  F2FP.F16.E4M3.UNPACK_B R5, R5 ;  /* 0x00000005ff05723e */ /* 0x000fca00020006ff */
[----:B0-----:R-:W-:Y:S01]  /*4da0*/  HADD2.F32 R12, -RZ, R5.H0_H0 ;  /* 0x20000005ff0c7230 */ /* 0x001fe20000004100 */
[----:B------:R-:W-:-:S04]  /*4db0*/  PRMT R5, RZ, 0x7610, R5 ;  /* 0x00007610ff057816 */ /* 0x000fc80000000005 */
[----:B------:R-:W-:-:S04]  /*4dc0*/  FMUL R12, R12, R9 ;  /* 0x000000090c0c7220 */ /* 0x000fc80000400000 */
[----:B------:R-:W-:-:S05]  /*4dd0*/  FFMA R12, R113, R8, R12 ;  /* 0x00000008710c7223 */ /* 0x000fca000000000c */
[----:B------:R-:W-:-:S05]  /*4de0*/  F2FP.SATFINITE.E4M3.F32.PACK_AB_MERGE_C R13, RZ, R12, RZ ;  /* 0x0000000cff0d723e */ /* 0x000fca00048070ff */
[----:B------:R0:W-:Y:S01]  /*4df0*/  @!P4 STG.E.U8 desc[UR16][R10.64], R13 ;  /* 0x0000000d0a00c986 */ /* 0x0001e2000c101110 */
[----:B------:R-:W-:Y:S05]  /*4e00*/  @P2 BRA `(.L_x_100) ;  /* 0x0000000000042947 */ /* 0x000fea0003800000 */
[----:B------:R2:W5:Y:S02]  /*4e10*/  LDG.E.U8 R5, desc[UR16][R14.64+0x1] ;  /* 0x000001100e057981 */ /* 0x000564000c1e1100 */
.L_x_100:
[----:B------:R-:W-:Y:S05]  /*4e20*/  BSYNC B1 ;  /* 0x0000000000017941 */ /* 0x000fea0003800000 */
.L_x_99:
[----:B-----5:R-:W-:Y:S01]  /*4e30*/  LOP3.LUT R5, R5, 0xff, RZ, 0xc0, !PT ;  /* 0x000000ff05057812 */ /* 0x020fe200078ec0ff */
[----:B------:R-:W-:Y:S01]  /*4e40*/  BSSY B1, `(.L_x_101) ;  /* 0x0000013000017945 */ /* 0x000fe20003800000 */
[----:B------:R-:W-:Y:S02]  /*4e50*/  IADD3 R35, P1, R35, 0x88, RZ ;  /* 0x0000008823237810 */ /* 0x000fe40007f3e0ff */
[----:B------:R-:W-:-:S03]  /*4e60*/  F2FP.F16.E4M3.UNPACK_B R5, R5 ;  /* 0x00000005ff05723e */ /* 0x000fc600020006ff */
[----:B------:R-:W-:Y:S01]  /*4e70*/  IMAD.X R24, RZ, RZ, R25, P1 ;  /* 0x000000ffff187224 */ /* 0x000fe200008e0619 */
[----:B------:R-:W-:Y:S01]  /*4e80*/  ISETP.GE.AND P1, PT, R34, 0x89, PT ;  /* 0x000000892200780c */ /* 0x000fe20003f26270 */
[----:B------:R-:W-:Y:S02]  /*4e90*/  HADD2.F32 R12, -RZ, R5.H0_H0 ;  /* 0x20000005ff0c7230 */ /* 0x000fe40000004100 */
[----:B------:R-:W-:Y:S01]  /*4ea0*/  IMAD R24, R24, UR6, RZ ;  /* 0x0000000618187c24 */ /* 0x000fe2000f8e02ff */
[----:B------:R-:W-:Y:S01]  /*4eb0*/  ISETP.LT.OR P5, PT, R33, 0x1, !P1 ;  /* 0x000000012100780c */ /* 0x000fe20004fa1670 */
[----:B------:R-:W-:-:S04]  /*4ec0*/  IMAD.WIDE.U32 R26, R35, UR6, R26 ;  /* 0x00000006231a7c25 */ /* 0x000fc8000f8e001a */
[----:B------:R-:W-:Y:S01]  /*4ed0*/  FMUL R5, R12, R9 ;  /* 0x000000090c057220 */ /* 0x000fe20000400000 */
[----:B------:R-:W-:-:S03]  /*4ee0*/  IMAD R35, R35, UR7, R24 ;  /* 0x0000000723237c24 */ /* 0x000fc6000f8e0218 */
[----:B------:R-:W-:Y:S01]  /*4ef0*/  FFMA R5, R108, R8, R5 ;  /* 0x000000086c057223 */ /* 0x000fe20000000005 */
[----:B------:R-:W-:-:S04]  /*4f00*/  IADD3 R12, P4, R26, UR10, RZ ;  /* 0x0000000a1a0c7c10 */ /* 0x000fc8000ff9e0ff */
[----:B------:R-:W-:Y:S02]  /*4f10*/  F2FP.SATFINITE.E4M3.F32.PACK_AB_MERGE_C R25, RZ, R5, RZ ;  /* 0x00000005ff19723e */ /* 0x000fe400048070ff */
[----:B0-----:R-:W-:Y:S02]  /*4f20*/  IADD3.X R13, R27, UR11, R35, P4, !PT ;  /* 0x0000000b1b0d7c10 */ /* 0x001fe4000a7fe423 */
[----:B------:R-:W-:Y:S01]  /*4f30*/  PRMT R5, RZ, 0x7610, R5 ;  /* 0x00007610ff057816 */ /* 0x000fe20000000005 */
[----:B------:R0:W-:Y:S01]  /*4f40*/  @!P2 STG.E.U8 desc[UR16][R10.64+0x1], R25 ;  /* 0x000001190a00a986 */ /* 0x0001e2000c101110 */
[----:B------:R-:W-:Y:S05]  /*4f50*/  @P5 BRA `(.L_x_102) ;  /* 0x0000000000045947 */ /* 0x000fea0003800000 */
[----:B------:R3:W5:Y:S02]  /*4f60*/  LDG.E.U8 R5, desc[UR16][R12.64] ;  /* 0x000000100c057981 */ /* 0x000764000c1e1100 */
.L_x_102:
[----:B------:R-:W-:Y:S05]  /*4f70*/  BSYNC B1 ;  /* 0x0000000000017941 */ /* 0x000fea0003800000 */
.L_x_101:
        /* <DEDUP_REMOVED lines=8> */
[----:B0-----:R-:W-:-:S05]  /*5000*/  F2FP.SATFINITE.E4M3.F32.PACK_AB_MERGE_C R25, RZ, R24, RZ ;  /* 0x00000018ff19723e */ /* 0x001fca00048070ff */
[----:B------:R0:W-:Y:S01]  /*5010*/  @!P5 STG.E.U8 desc[UR16][R6.64], R25 ;  /* 0x000000190600d986 */ /* 0x0001e2000c101110 */
[----:B------:R-:W-:Y:S05]  /*5020*/  @P2 BRA `(.L_x_104) ;  /* 0x0000000000042947 */ /* 0x000fea0003800000 */
[----:B------:R4:W5:Y:S02]  /*5030*/  LDG.E.U8 R5, desc[UR16][R12.64+0x1] ;  /* 0x000001100c057981 */ /* 0x000964000c1e1100 */
.L_x_104:
[----:B------:R-:W-:Y:S05]  /*5040*/  BSYNC B1 ;  /* 0x0000000000017941 */ /* 0x000fea0003800000 */
.L_x_103:
[----:B-----5:R-:W-:Y:S01]  /*5050*/  LOP3.LUT R5, R5, 0xff, RZ, 0xc0, !PT ;  /* 0x000000ff05057812 */ /* 0x020fe200078ec0ff */
[----:B------:R-:W-:Y:S01]  /*5060*/  BSSY B1, `(.L_x_105) ;  /* 0x000000b000017945 */ /* 0x000fe20003800000 */
[----:B------:R-:W-:Y:S02]  /*5070*/  ISETP.LT.OR P4, PT, R33, 0x9, !P0 ;  /* 0x000000092100780c */ /* 0x000fe40004781670 */
[----:B------:R-:W-:-:S05]  /*5080*/  F2FP.F16.E4M3.UNPACK_B R5, R5 ;  /* 0x00000005ff05723e */ /* 0x000fca00020006ff */
[----:B------:R-:W-:-:S05]  /*5090*/  HADD2.F32 R24, -RZ, R5.H0_H0 ;  /* 0x20000005ff187230 */ /* 0x000fca0000004100 */
[----:B------:R-:W-:-:S04]  /*50a0*/  FMUL R5, R24, R9 ;  /* 0x0000000918057220 */ /* 0x000fc80000400000 */
[----:B------:R-:W-:-:S05]  /*50b0*/  FFMA R5, R106, R8, R5 ;  /* 0x000000086a057223 */ /* 0x000fca0000000005 */
[----:B0-----:R-:W-:Y:S02]  /*50c0*/  F2FP.SATFINITE.E4M3.F32.PACK_AB_MERGE_C R25, RZ, R5, RZ ;  /* 0x00000005ff19723e */ /* 0x001fe400048070ff */
[----:B------:R-:W-:-:S03]  /*50d0*/  PRMT R5, RZ, 0x7610, R5 ;  /* 0x00007610ff057816 */ /* 0x000fc60000000005 */
[----:B------:R0:W-:Y:S01]  /*50e0*/  @!P2 STG.E.U8 desc[UR16][R6.64+0x1], R25 ;  /* 0x000001190600a986 */ /* 0x0001e2000c101110 */
[----:B------:R-:W-:Y:S05]  /*50f0*/  @P4 BRA `(.L_x_106) ;  /* 0x0000000000044947 */ /* 0x000fea0003800000 */
[----:B------:R0:W5:Y:S02]  /*5100*/  LDG.E.U8 R5, desc[UR16][R14.64+0x8] ;  /* 0x000008100e057981 */ /* 0x000164000c1e1100 */
.L_x_106:
[----:B------:R-:W-:Y:S05]  /*5110*/  BSYNC B1 ;  /* 0x0000000000017941 */ /* 0x000fea0003800000 */
.L_x_105:
        /* <DEDUP_REMOVED lines=12> */
.L_x_108:
[----:B------:R-:W-:Y:S05]  /*51e0*/  BSYNC B1 ;  /* 0x0000000000017941 */ /* 0x000fea0003800000 */
.L_x_107:
        /* <DEDUP_REMOVED lines=12> */
.L_x_110:
[----:B------:R-:W-:Y:S05]  /*52b0*/  BSYNC B1 ;  /* 0x0000000000017941 */ /* 0x000fea0003800000 */
.L_x_109:
        /* <DEDUP_REMOVED lines=12> */
.L_x_112:
[----:B------:R-:W-:Y:S05]  /*5380*/  BSYNC B1 ;  /* 0x0000000000017941 */ /* 0x000fea0003800000 */
.L_x_111:
        /* <DEDUP_REMOVED lines=12> */
.L_x_114:
[----:B------:R-:W-:Y:S05]  /*5450*/  BSYNC B1 ;  /* 0x0000000000017941 */ /* 0x000fea0003800000 */
.L_x_113:
        /* <DEDUP_REMOVED lines=12> */
.L_x_116:
[----:B------:R-:W-:Y:S05]  /*5520*/  BSYNC B1 ;  /* 0x0000000000017941 */ /* 0x000fea0003800000 */
.L_x_115:
        /* <DEDUP_REMOVED lines=12> */
.L_x_118:
[----:B------:R-:W-:Y:S05]  /*55f0*/  BSYNC B1 ;  /* 0x0000000000017941 */ /* 0x000fea0003800000 */
.L_x_117:
        /* <DEDUP_REMOVED lines=12> */
.L_x_120:
[----:B------:R-:W-:Y:S05]  /*56c0*/  BSYNC B1 ;  /* 0x0000000000017941 */ /* 0x000fea0003800000 */
.L_x_119:
        /* <DEDUP_REMOVED lines=12> */
.L_x_122:
[----:B------:R-:W-:Y:S05]  /*5790*/  BSYNC B1 ;  /* 0x0000000000017941 */ /* 0x000fea0003800000 */
.L_x_121:
        /* <DEDUP_REMOVED lines=12> */
.L_x_124:
[----:B------:R-:W-:Y:S05]  /*5860*/  BSYNC B1 ;  /* 0x0000000000017941 */ /* 0x000fea0003800000 */
.L_x_123:
        /* <DEDUP_REMOVED lines=12> */
.L_x_126:
[----:B------:R-:W-:Y:S05]  /*5930*/  BSYNC B1 ;  /* 0x0000000000017941 */ /* 0x000fea0003800000 */
.L_x_125:
        /* <DEDUP_REMOVED lines=12> */
.L_x_128:
[----:B------:R-:W-:Y:S05]  /*5a00*/  BSYNC B1 ;  /* 0x0000000000017941 */ /* 0x000fea0003800000 */
.L_x_127:
        /* <DEDUP_REMOVED lines=12> */
.L_x_130:
[----:B------:R-:W-:Y:S05]  /*5ad0*/  BSYNC B1 ;  /* 0x0000000000017941 */ /* 0x000fea0003800000 */
.L_x_129:
        /* <DEDUP_REMOVED lines=12> */
.L_x_132:
[----:B------:R-:W-:Y:S05]  /*5ba0*/  BSYNC B1 ;  /* 0x0000000000017941 */ /* 0x000fea0003800000 */
.L_x_131:
        /* <DEDUP_REMOVED lines=12> */
.L_x_134:
[----:B------:R-:W-:Y:S05]  /*5c70*/  BSYNC B1 ;  /* 0x0000000000017941 */ /* 0x000fea0003800000 */
.L_x_133:
        /* <DEDUP_REMOVED lines=12> */
.L_x_136:
[----:B------:R-:W-:Y:S05]  /*5d40*/  BSYNC B1 ;  /* 0x0000000000017941 */ /* 0x000fea0003800000 */
.L_x_135:
        /* <DEDUP_REMOVED lines=12> */
.L_x_138:
[----:B------:R-:W-:Y:S05]  /*5e10*/  BSYNC B1 ;  /* 0x0000000000017941 */ /* 0x000fea0003800000 */
.L_x_137:
        /* <DEDUP_REMOVED lines=12> */
.L_x_140:
[----:B------:R-:W-:Y:S05]  /*5ee0*/  BSYNC B1 ;  /* 0x0000000000017941 */ /* 0x000fea0003800000 */
.L_x_139:
        /* <DEDUP_REMOVED lines=12> */
.L_x_142:
[----:B------:R-:W-:Y:S05]  /*5fb0*/  BSYNC B1 ;  /* 0x0000000000017941 */ /* 0x000fea0003800000 */
.L_x_141:
        /* <DEDUP_REMOVED lines=12> */
.L_x_144:
[----:B------:R-:W-:Y:S05]  /*6080*/  BSYNC B1 ;  /* 0x0000000000017941 */ /* 0x000fea0003800000 */
.L_x_143:
        /* <DEDUP_REMOVED lines=12> */
.L_x_146:
[----:B------:R-:W-:Y:S05]  /*6150*/  BSYNC B1 ;  /* 0x0000000000017941 */ /* 0x000fea0003800000 */
.L_x_145:
        /* <DEDUP_REMOVED lines=12> */
.L_x_148:
[----:B------:R-:W-:Y:S05]  /*6220*/  BSYNC B1 ;  /* 0x0000000000017941 */ /* 0x000fea0003800000 */
.L_x_147:
        /* <DEDUP_REMOVED lines=12> */
.L_x_150:
[----:B------:R-:W-:Y:S05]  /*62f0*/  BSYNC B1 ;  /* 0x0000000000017941 */ /* 0x000fea0003800000 */
.L_x_149:
        /* <DEDUP_REMOVED lines=12> */
.L_x_152:
[----:B------:R-:W-:Y:S05]  /*63c0*/  BSYNC B1 ;  /* 0x0000000000017941 */ /* 0x000fea0003800000 */
.L_x_151:
        /* <DEDUP_REMOVED lines=12> */
.L_x_154:
[----:B------:R-:W-:Y:S05]  /*6490*/  BSYNC B1 ;  /* 0x0000000000017941 */ /* 0x000fea0003800000 */
.L_x_153:
        /* <DEDUP_REMOVED lines=12> */
.L_x_156:
[----:B------:R-:W-:Y:S05]  /*6560*/  BSYNC B1 ;  /* 0x0000000000017941 */ /* 0x000fea0003800000 */
.L_x_155:
[----:B-----5:R-:W-:Y:S01]  /*6570*/  LOP3.LUT R5, R5, 0xff, RZ, 0xc0, !PT ;  /* 0x000000ff05057812 */ /* 0x020fe200078ec0ff */
[----:B------:R-:W-:Y:S01]  /*6580*/  BSSY B1, `(.L_x_157) ;  /* 0x000000b000017945 */ /* 0x000fe20003800000 */
[----:B------:R-:W-:Y:S02]  /*6590*/  ISETP.LT.OR P2, PT, R33, 0x39, !P1 ;  /* 0x000000392100780c */ /* 0x000fe40004f41670 */
[----:B------:R-:W-:-:S05]  /*65a0*/  F2FP.F16.E4M3.UNPACK_B R5, R5 ;  /* 0x00000005ff05723e */ /* 0x000fca00020006ff */
[----:B012---:R-:W-:-:S05]  /*65b0*/  HADD2.F32 R14, -RZ, R5.H0_H0 ;  /* 0x20000005ff0e7230 */ /* 0x007fca0000004100 */
[----:B------:R-:W-:-:S04]  /*65c0*/  FMUL R5, R14, R9 ;  /* 0x000000090e057220 */ /* 0x000fc80000400000 */
[----:B------:R-:W-:-:S05]  /*65d0*/  FFMA R5, R16, R8, R5 ;  /* 0x0000000810057223 */ /* 0x000fca0000000005 */
[----:B------:R-:W-:Y:S02]  /*65e0*/  F2FP.SATFINITE.E4M3.F32.PACK_AB_MERGE_C R15, RZ, R5, RZ ;  /* 0x00000005ff0f723e */ /* 0x000fe400048070ff */
[----:B------:R-:W-:-:S03]  /*65f0*/  PRMT R5, RZ, 0x7610, R5 ;  /* 0x00007610ff057816 */ /* 0x000fc60000000005 */
[----:B------:R0:W-:Y:S01]  /*6600*/  @!P0 STG.E.U8 desc[UR16][R10.64+0x39], R15 ;  /* 0x0000390f0a008986 */ /* 0x0001e2000c101110 */
[----:B------:R-:W-:Y:S05]  /*6610*/  @P2 BRA `(.L_x_158) ;  /* 0x0000000000042947 */ /* 0x000fea0003800000 */
[----:B------:R1:W5:Y:S02]  /*6620*/  LDG.E.U8 R5, desc[UR16][R12.64+0x38] ;  /* 0x000038100c057981 */ /* 0x000364000c1e1100 */
.L_x_158:
[----:B------:R-:W-:Y:S05]  /*6630*/  BSYNC B1 ;  /* 0x0000000000017941 */ /* 0x000fea0003800000 */
.L_x_157:
        /* <DEDUP_REMOVED lines=12> */
.L_x_160:
[----:B------:R-:W-:Y:S05]  /*6700*/  BSYNC B1 ;  /* 0x0000000000017941 */ /* 0x000fea0003800000 */
.L_x_159:
[----:B------:R-:W-:Y:S05]  /*6710*/  @P1 BRA `(.L_x_161) ;  /* 0x0000001000301947 */ /* 0x000fea0003800000 */
[----:B-----5:R-:W-:-:S04]  /*6720*/  LOP3.LUT R5, R5, 0xff, RZ, 0xc0, !PT ;  /* 0x000000ff05057812 */ /* 0x020fc800078ec0ff */
[----:B------:R-:W-:-:S05]  /*6730*/  F2FP.F16.E4M3.UNPACK_B R5, R5 ;  /* 0x00000005ff05723e */ /* 0x000fca00020006ff */
[----:B------:R-:W-:-:S05]  /*6740*/  HADD2.F32 R10, -RZ, R5.H0_H0 ;  /* 0x20000005ff0a7230 */ /* 0x000fca0000004100 */
[----:B------:R-:W-:-:S04]  /*6750*/  FMUL R5, R10, R9 ;  /* 0x000000090a057220 */ /* 0x000fc80000400000 */
[----:B------:R-:W-:-:S05]  /*6760*/  FFMA R5, R18, R8, R5 ;  /* 0x0000000812057223 */ /* 0x000fca0000000005 */
[----:B------:R-:W-:-:S05]  /*6770*/  F2FP.SATFINITE.E4M3.F32.PACK_AB_MERGE_C R5, RZ, R5, RZ ;  /* 0x00000005ff05723e */ /* 0x000fca00048070ff */
[----:B------:R0:W-:Y:S01]  /*6780*/  STG.E.U8 desc[UR16][R6.64+0x39], R5 ;  /* 0x0000390506007986 */ /* 0x0001e2000c101110 */
[----:B------:R-:W-:Y:S05]  /*6790*/  BRA `(.L_x_161) ;  /* 0x0000001000107947 */ /* 0x000fea0003800000 */
.L_x_32:
[C---:B------:R-:W-:Y:S01]  /*67a0*/  ISETP.GE.AND P0, PT, R34.reuse, 0x1, PT ;  /* 0x000000012200780c */ /* 0x040fe20003f06270 */
[-C--:B--2---:R-:W-:Y:S01]  /*67b0*/  FMUL R145, R145, R8.reuse ;  /* 0x0000000891917220 */ /* 0x084fe20000400000 */
[----:B------:R-:W-:Y:S01]  /*67c0*/  ISETP.GE.AND P2, PT, R34, 0x9, PT ;  /* 0x000000092200780c */ /* 0x000fe20003f46270 */
[-C--:B------:R-:W-:Y:S01]  /*67d0*/  FMUL R140, R140, R8.reuse ;  /* 0x000000088c8c7220 */ /* 0x080fe20000400000 */
[----:B------:R-:W-:Y:S01]  /*67e0*/  ISETP.LT.OR P1, PT, R33, 0x1, !P0 ;  /* 0x000000012100780c */ /* 0x000fe20004721670 */
[-C--:B------:R-:W-:Y:S01]  /*67f0*/  FMUL R143, R143, R8.reuse ;  /* 0x000000088f8f7220 */ /* 0x080fe20000400000 */
[----:B------:R-:W-:Y:S01]  /*6800*/  F2FP.SATFINITE.E4M3.F32.PACK_AB_MERGE_C R145, RZ, R145, RZ ;  /* 0x00000091ff91723e */ /* 0x000fe200048070ff */
[-C--:B------:R-:W-:Y:S01]  /*6810*/  FMUL R138, R138, R8.reuse ;  /* 0x000000088a8a7220 */ /* 0x080fe20000400000 */
[----:B------:R-:W-:Y:S01]  /*6820*/  ISETP.LT.OR P4, PT, R33, 0x2, !P0 ;  /* 0x000000022100780c */ /* 0x000fe20004781670 */
[-C--:B------:R-:W-:Y:S01]  /*6830*/  FMUL R141, R141, R8.reuse ;  /* 0x000000088d8d7220 */ /* 0x080fe20000400000 */
[C---:B------:R-:W-:Y:S01]  /*6840*/  ISETP.LT.OR P5, PT, R33.reuse, 0x1, !P2 ;  /* 0x000000012100780c */ /* 0x040fe200057a1670 */
[-C--:B------:R-:W-:Y:S01]  /*6850*/  FMUL R136, R136, R8.reuse ;  /* 0x0000000888887220 */ /* 0x080fe20000400000 */
[----:B------:R-:W-:Y:S01]  /*6860*/  ISETP.LT.OR P6, PT, R33, 0x2, !P2 ;  /* 0x000000022100780c */ /* 0x000fe200057c1670 */
[----:B------:R-:W-:Y:S01]  /*6870*/  FMUL R139, R139, R8 ;  /* 0x000000088b8b7220 */ /* 0x000fe20000400000 */
[----:B------:R-:W-:Y:S01]  /*6880*/  F2FP.SATFINITE.E4M3.F32.PACK_AB_MERGE_C R5, RZ, R140, RZ ;  /* 0x0000008cff05723e */ /* 0x000fe200048070ff */
[-C--:B------:R-:W-:Y:S01]  /*6890*/  FMUL R134, R134, R8.reuse ;  /* 0x0000000886867220 */ /* 0x080fe20000400000 */
[----:B------:R-:W-:Y:S01]  /*68a0*/  F2FP.SATFINITE.E4M3.F32.PACK_AB_MERGE_C R143, RZ, R143, RZ ;  /* 0x0000008fff8f723e */ /* 0x000fe200048070ff */
[----:B------:R-:W-:Y:S01]  /*68b0*/  @!P1 STG.E.U8 desc[UR16][R14.64], R145 ;  /* 0x000000910e009986 */ /* 0x000fe2000c101110 */
[----:B------:R-:W-:Y:S01]  /*68c0*/  ISETP.LT.OR P1, PT, R33, 0x9, !P0 ;  /* 0x000000092100780c */ /* 0x000fe20004721670 */
[----:B------:R-:W-:Y:S01]  /*68d0*/  FMUL R137, R137, R8 ;  /* 0x0000000889897220 */ /* 0x000fe20000400000 */
[----:B------:R-:W-:Y:S01]  /*68e0*/  F2FP.SATFINITE.E4M3.F32.PACK_AB_MERGE_C R25, RZ, R138, RZ ;  /* 0x0000008aff19723e */ /* 0x000fe200048070ff */
[----:B------:R0:W-:Y:S01]  /*68f0*/  @!P4 STG.E.U8 desc[UR16][R14.64+0x1], R5 ;  /* 0x000001050e00c986 */ /* 0x0001e2000c101110 */
[----:B------:R-:W-:Y:S01]  /*6900*/  F2FP.SATFINITE.E4M3.F32.PACK_AB_MERGE_C R141, RZ, R141, RZ ;  /* 0x0000008dff8d723e */ /* 0x000fe200048070ff */
[-C--:B------:R-:W-:Y:S01]  /*6910*/  FMUL R132, R132, R8.reuse ;  /* 0x0000000884847220 */ /* 0x080fe20000400000 */
[C---:B------:R-:W-:Y:S01]  /*6920*/  ISETP.LT.OR P4, PT, R33.reuse, 0xa, !P0 ;  /* 0x0000000a2100780c */ /* 0x040fe20004781670 */
[----:B------:R-:W-:Y:S01]  /*6930*/  @!P5 STG.E.U8 desc[UR16][R12.64], R143 ;  /* 0x0000008f0c00d986 */ /* 0x000fe2000c101110 */
[----:B------:R-:W-:Y:S01]  /*6940*/  ISETP.LT.OR P5, PT, R33, 0x9, !P2 ;  /* 0x000000092100780c */ /* 0x000fe200057a1670 */
[-C--:B------:R-:W-:Y:S01]  /*6950*/  FMUL R135, R135, R8.reuse ;  /* 0x0000000887877220 */ /* 0x080fe20000400000 */
[----:B------:R-:W-:Y:S01]  /*6960*/  F2FP.SATFINITE.E4M3.F32.PACK_AB_MERGE_C R139, RZ, R139, RZ ;  /* 0x0000008bff8b723e */ /* 0x000fe200048070ff */
[----:B------:R1:W-:Y:S01]  /*6970*/  @!P6 STG.E.U8 desc[UR16][R12.64+0x1], R25 ;  /* 0x000001190c00e986 */ /* 0x0003e2000c101110 */
[C---:B------:R-:W-:Y:S01]  /*6980*/  ISETP.LT.OR P6, PT, R33.reuse, 0xa, !P2 ;  /* 0x0000000a2100780c */ /* 0x040fe200057c1670 */
[-C--:B------:R-:W-:Y:S01]  /*6990*/  FMUL R130, R130, R8.reuse ;  /* 0x0000000882827220 */ /* 0x080fe20000400000 */
[----:B------:R-:W-:Y:S01]  /*69a0*/  F2FP.SATFINITE.E4M3.F32.PACK_AB_MERGE_C R137, RZ, R137, RZ ;  /* 0x00000089ff89723e */ /* 0x000fe200048070ff */
[----:B------:R-:W-:Y:S01]  /*69b0*/  @!P1 STG.E.U8 desc[UR16][R14.64+0x8], R141 ;  /* 0x0000088d0e009986 */ /* 0x000fe2000c101110 */
[----:B------:R-:W-:Y:S01]  /*69c0*/  ISETP.LT.OR P1, PT, R33, 0x11, !P0 ;  /* 0x000000112100780c */ /* 0x000fe20004721670 */
[----:B------:R-:W-:Y:S01]  /*69d0*/  FMUL R133, R133, R8 ;  /* 0x0000000885857220 */ /* 0x000fe20000400000 */
[----:B0-----:R-:W-:Y:S01]  /*69e0*/  F2FP.SATFINITE.E4M3.F32.PACK_AB_MERGE_C R5, RZ, R136, RZ ;  /* 0x00000088ff05723e */ /* 0x001fe200048070ff */
[-C--:B------:R-:W-:Y:S01]  /*69f0*/  FMUL R128, R128, R8.reuse ;  /* 0x0000000880807220 */ /* 0x080fe20000400000 */
[----:B------:R-:W-:Y:S01]  /*6a00*/  F2FP.SATFINITE.E4M3.F32.PACK_AB_MERGE_C R135, RZ, R135, RZ ;  /* 0x00000087ff87723e */ /* 0x000fe200048070ff */
[----:B------:R-:W-:Y:S01]  /*6a10*/  FMUL R131, R131, R8 ;  /* 0x0000000883837220 */ /* 0x000fe20000400000 */
[----:B------:R-:W-:Y:S01]  /*6a20*/  F2FP.SATFINITE.E4M3.F32.PACK_AB_MERGE_C R133, RZ, R133, RZ ;  /* 0x00000085ff85723e */ /* 0x000fe200048070ff */
[----:B------:R0:W-:Y:S01]  /*6a30*/  @!P4 STG.E.U8 desc[UR16][R14.64+0x9], R5 ;  /* 0x000009050e00c986 */ /* 0x0001e2000c101110 */
[----:B-1----:R-:W-:Y:S01]  /*6a40*/  F2FP.SATFINITE.E4M3.F32.PACK_AB_MERGE_C R25, RZ, R134, RZ ;  /* 0x00000086ff19723e */ /* 0x002fe200048070ff */
        /* <DEDUP_REMOVED lines=15> */
[-C--:B------:R-:W-:Y:S01]  /*6b40*/  FMUL R125, R125, R8.reuse ;  /* 0x000000087d7d7220 */ /* 0x080fe20000400000 */
[----:B------:R-:W-:Y:S01]  /*6b50*/  FMUL R120, R120, R8 ;  /* 0x0000000878787220 */ /* 0x000fe20000400000 */
[----:B------:R-:W-:Y:S01]  /*6b60*/  F2FP.SATFINITE.E4M3.F32.PACK_AB_MERGE_C R127, RZ, R127, RZ ;  /* 0x0000007fff7f723e */ /* 0x000fe200048070ff */
[----:B------:R0:W-:Y:S01]  /*6b70*/  @!P4 STG.E.U8 desc[UR16][R14.64+0x11], R5 ;  /* 0x000011050e00c986 */ /* 0x0001e2000c101110 */
[----:B-1----:R-:W-:Y:S01]  /*6b80*/  F2FP.SATFINITE.E4M3.F32.PACK_AB_MERGE_C R25, RZ, R130, RZ ;  /* 0x00000082ff19723e */ /* 0x002fe200048070ff */
[-C--:B------:R-:W-:Y:S01]  /*6b90*/  FMUL R123, R123, R8.reuse ;  /* 0x000000087b7b7220 */ /* 0x080fe20000400000 */
[C---:B------:R-:W-:Y:S01]  /*6ba0*/  ISETP.LT.OR P4, PT, R33.reuse, 0x1a, !P0 ;  /* 0x0000001a2100780c */ /* 0x040fe20004781670 */
[----:B------:R-:W-:Y:S01]  /*6bb0*/  @!P5 STG.E.U8 desc[UR16][R12.64+0x10], R135 ;  /* 0x000010870c00d986 */ /* 0x000fe2000c101110 */
[C---:B------:R-:W-:Y:S01]  /*6bc0*/  ISETP.LT.OR P5, PT, R33.reuse, 0x19, !P2 ;  /* 0x000000192100780c */ /* 0x040fe200057a1670 */
[-C--:B------:R-:W-:Y:S01]  /*6bd0*/  FMUL R118, R118, R8.reuse ;  /* 0x0000000876767220 */ /* 0x080fe20000400000 */
[----:B------:R-:W-:Y:S01]  /*6be0*/  F2FP.SATFINITE.E4M3.F32.PACK_AB_MERGE_C R125, RZ, R125, RZ ;  /* 0x0000007dff7d723e */ /* 0x000fe200048070ff */
[----:B------:R1:W-:Y:S01]  /*6bf0*/  @!P6 STG.E.U8 desc[UR16][R12.64+0x11], R25 ;  /* 0x000011190c00e986 */ /* 0x0003e2000c101110 */
[----:B------:R-:W-:Y:S01]  /*6c00*/  ISETP.LT.OR P6, PT, R33, 0x1a, !P2 ;  /* 0x0000001a2100780c */ /* 0x000fe200057c1670 */
        /* <DEDUP_REMOVED lines=8> */
[-C--:B------:R-:W-:Y:S01]  /*6c90*/  FMUL R114, R114, R8.reuse ;  /* 0x0000000872727220 */ /* 0x080fe20000400000 */
[----:B------:R-:W-:Y:S01]  /*6ca0*/  FMUL R112, R112, R8 ;  /* 0x0000000870707220 */ /* 0x000fe20000400000 */
[----:B-1----:R-:W-:Y:S01]  /*6cb0*/  F2FP.SATFINITE.E4M3.F32.PACK_AB_MERGE_C R25, RZ, R126, RZ ;  /* 0x0000007eff19723e */ /* 0x002fe200048070ff */
[----:B------:R0:W-:Y:S01]  /*6cc0*/  @!P4 STG.E.U8 desc[UR16][R14.64+0x19], R5 ;  /* 0x000019050e00c986 */ /* 0x0001e2000c101110 */
[----:B------:R-:W-:Y:S01]  /*6cd0*/  ISETP.LT.OR P4, PT, R33, 0x22, !P0 ;  /* 0x000000222100780c */ /* 0x000fe20004781670 */
[-C--:B------:R-:W-:Y:S01]  /*6ce0*/  FMUL R117, R117, R8.reuse ;  /* 0x0000000875757220 */ /* 0x080fe20000400000 */
[----:B------:R-:W-:Y:S01]  /*6cf0*/  F2FP.SATFINITE.E4M3.F32.PACK_AB_MERGE_C R119, RZ, R119, RZ ;  /* 0x00000077ff77723e */ /* 0x000fe200048070ff */
[----:B------:R-:W-:Y:S01]  /*6d00*/  @!P5 STG.E.U8 desc[UR16][R12.64+0x18], R131 ;  /* 0x000018830c00d986 */ /* 0x000fe2000c101110 */
[----:B------:R-:W-:Y:S01]  /*6d10*/  ISETP.LT.OR P5, PT, R33, 0x21, !P2 ;  /* 0x000000212100780c */ /* 0x000fe200057a1670 */
[----:B------:R-:W-:Y:S01]  /*6d20*/  FMUL R115, R115, R8 ;  /* 0x0000000873737220 */ /* 0x000fe20000400000 */
[----:B------:R-:W-:Y:S01]  /*6d30*/  F2FP.SATFINITE.E4M3.F32.PACK_AB_MERGE_C R27, RZ, R112, RZ ;  /* 0x00000070ff1b723e */ /* 0x000fe200048070ff */
[----:B------:R1:W-:Y:S01]  /*6d40*/  @!P6 STG.E.U8 desc[UR16][R12.64+0x19], R25 ;  /* 0x000019190c00e986 */ /* 0x0003e2000c101110 */
[----:B------:R-:W-:Y:S01]  /*6d50*/  ISETP.LT.OR P6, PT, R33, 0x22, !P2 ;  /* 0x000000222100780c */ /* 0x000fe200057c1670 */
[-C--:B------:R-:W-:Y:S01]  /*6d60*/  FMUL R110, R110, R8.reuse ;  /* 0x000000086e6e7220 */ /* 0x080fe20000400000 */
[-C--:B------:R-:W-:Y:S01]  /*6d70*/  FMUL R113, R113, R8.reuse ;  /* 0x0000000871717220 */ /* 0x080fe20000400000 */
        /* <DEDUP_REMOVED lines=39> */
[-C--:B------:R-:W-:Y:S01]  /*6ff0*/  FMUL R101, R101, R8.reuse ;  /* 0x0000000865657220 */ /* 0x080fe20000400000 */
[----:B------:R-:W-:Y:S01]  /*7000*/  @!P1 STG.E.U8 desc[UR16][R14.64+0x30], R121 ;  /* 0x000030790e009986 */ /* 0x000fe2000c101110 */
[----:B------:R-:W-:Y:S01]  /*7010*/  ISETP.LT.OR P1, PT, R33, 0x39, !P0 ;  /* 0x000000392100780c */ /* 0x000fe20004721670 */
[-C--:B------:R-:W-:Y:S01]  /*7020*/  FMUL R99, R99, R8.reuse ;  /* 0x0000000863637220 */ /* 0x080fe20000400000 */
[----:B------:R-:W-:Y:S01]  /*7030*/  ISETP.LT.OR P0, PT, R33, 0x3a, !P0 ;  /* 0x0000003a2100780c */ /* 0x000fe20004701670 */
[----:B------:R-:W-:Y:S01]  /*7040*/  FMUL R94, R94, R8 ;  /* 0x000000085e5e7220 */ /* 0x000fe20000400000 */
[----:B0-----:R-:W-:Y:S01]  /*7050*/  F2FP.SATFINITE.E4M3.F32.PACK_AB_MERGE_C R5, RZ, R116, RZ ;  /* 0x00000074ff05723e */ /* 0x001fe200048070ff */
[-C--:B------:R-:W-:Y:S01]  /*7060*/  FMUL R92, R92, R8.reuse ;  /* 0x000000085c5c7220 */ /* 0x080fe20000400000 */
[----:B------:R-:W-:Y:S01]  /*7070*/  F2FP.SATFINITE.E4M3.F32.PACK_AB_MERGE_C R103, RZ, R103, RZ ;  /* 0x00000067ff67723e */ /* 0x000fe200048070ff */
[----:B------:R-:W-:Y:S01]  /*7080*/  FMUL R95, R95, R8 ;  /* 0x000000085f5f7220 */ /* 0x000fe20000400000 */
[----:B-1----:R-:W-:Y:S01]  /*7090*/  F2FP.SATFINITE.E4M3.F32.PACK_AB_MERGE_C R25, RZ, R114, RZ ;  /* 0x00000072ff19723e */ /* 0x002fe200048070ff */
[----:B------:R0:W-:Y:S01]  /*70a0*/  @!P4 STG.E.U8 desc[UR16][R14.64+0x31], R5 ;  /* 0x000031050e00c986 */ /* 0x0001e2000c101110 */
[----:B------:R-:W-:Y:S01]  /*70b0*/  ISETP.LT.OR P4, PT, R33, 0x39, !P2 ;  /* 0x000000392100780c */ /* 0x000fe20005781670 */
[-C--:B------:R-:W-:Y:S01]  /*70c0*/  FMUL R97, R97, R8.reuse ;  /* 0x0000000861617220 */ /* 0x080fe20000400000 */
[----:B------:R-:W-:Y:S01]  /*70d0*/  ISETP.LT.OR P2, PT, R33, 0x3a, !P2 ;  /* 0x0000003a2100780c */ /* 0x000fe20005741670 */
[----:B------:R-:W-:Y:S01]  /*70e0*/  @!P5 STG.E.U8 desc[UR16][R12.64+0x30], R119 ;  /* 0x000030770c00d986 */ /* 0x000fe2000c101110 */
[----:B------:R-:W-:Y:S01]  /*70f0*/  F2FP.SATFINITE.E4M3.F32.PACK_AB_MERGE_C R101, RZ, R101, RZ ;  /* 0x00000065ff65723e */ /* 0x000fe200048070ff */
[-C--:B------:R-:W-:Y:S01]  /*7100*/  FMUL R90, R90, R8.reuse ;  /* 0x000000085a5a7220 */ /* 0x080fe20000400000 */
[----:B------:R-:W-:Y:S01]  /*7110*/  F2FP.SATFINITE.E4M3.F32.PACK_AB_MERGE_C R99, RZ, R99, RZ ;  /* 0x00000063ff63723e */ /* 0x000fe200048070ff */
[----:B------:R-:W-:Y:S01]  /*7120*/  @!P6 STG.E.U8 desc[UR16][R12.64+0x31], R25 ;  /* 0x000031190c00e986 */ /* 0x000fe2000c101110 */
[----:B------:R-:W-:Y:S01]  /*7130*/  F2FP.SATFINITE.E4M3.F32.PACK_AB_MERGE_C R95, RZ, R95, RZ ;  /* 0x0000005fff5f723e */ /* 0x000fe200048070ff */
[-C--:B------:R-:W-:Y:S01]  /*7140*/  FMUL R22, R22, R8.reuse ;  /* 0x0000000816167220 */ /* 0x080fe20000400000 */
[-C--:B------:R-:W-:Y:S01]  /*7150*/  FMUL R93, R93, R8.reuse ;  /* 0x000000085d5d7220 */ /* 0x080fe20000400000 */
[----:B------:R-:W-:Y:S01]  /*7160*/  @!P0 STG.E.U8 desc[UR16][R14.64+0x39], R27 ;  /* 0x0000391b0e008986 */ /* 0x000fe2000c101110 */
[----:B------:R-:W-:Y:S01]  /*7170*/  ISETP.GE.AND P0, PT, R34, 0x81, PT ;  /* 0x000000812200780c */ /* 0x000fe20003f06270 */
[----:B------:R-:W-:Y:S01]  /*7180*/  FMUL R91, R91, R8 ;  /* 0x000000085b5b7220 */ /* 0x000fe20000400000 */
[----:B0-----:R-:W-:Y:S01]  /*7190*/  F2FP.SATFINITE.E4M3.F32.PACK_AB_MERGE_C R5, RZ, R110, RZ ;  /* 0x0000006eff05723e */ /* 0x001fe200048070ff */
[----:B------:R0:W-:Y:S01]  /*71a0*/  @!P1 STG.E.U8 desc[UR16][R14.64+0x38], R117 ;  /* 0x000038750e009986 */ /* 0x0001e2000c101110 */
[C---:B------:R-:W-:Y:S01]  /*71b0*/  ISETP.LT.OR P6, PT, R33.reuse, 0x1, !P0 ;  /* 0x000000012100780c */ /* 0x040fe200047c1670 */
[-C--:B------:R-:W-:Y:S01]  /*71c0*/  FMUL R88, R88, R8.reuse ;  /* 0x0000000858587220 */ /* 0x080fe20000400000 */
[----:B------:R-:W-:Y:S01]  /*71d0*/  ISETP.LT.OR P5, PT, R33, 0x2, !P0 ;  /* 0x000000022100780c */ /* 0x000fe200047a1670 */
[----:B------:R-:W-:Y:S01]  /*71e0*/  @!P4 STG.E.U8 desc[UR16][R12.64+0x38], R115 ;  /* 0x000038730c00c986 */ /* 0x000fe2000c101110 */
[----:B------:R-:W-:Y:S01]  /*71f0*/  ISETP.GE.AND P1, PT, R34, 0x89, PT ;  /* 0x000000892200780c */ /* 0x000fe20003f26270 */
[-C--:B------:R-:W-:Y:S01]  /*7200*/  FMUL R21, R21, R8.reuse ;  /* 0x0000000815157220 */ /* 0x080fe20000400000 */
[----:B------:R-:W-:Y:S01]  /*7210*/  F2FP.SATFINITE.E4M3.F32.PACK_AB_MERGE_C R97, RZ, R97, RZ ;  /* 0x00000061ff61723e */ /* 0x000fe200048070ff */
[----:B------:R1:W-:Y:S01]  /*7220*/  @!P2 STG.E.U8 desc[UR16][R12.64+0x39], R5 ;  /* 0x000039050c00a986 */ /* 0x0003e2000c101110 */
[----:B------:R-:W-:Y:S01]  /*7230*/  ISETP.LT.OR P4, PT, R33, 0x1, !P1 ;  /* 0x000000012100780c */ /* 0x000fe20004f81670 */
[-C--:B------:R-:W-:Y:S01]  /*7240*/  FMUL R89, R89, R8.reuse ;  /* 0x0000000859597220 */ /* 0x080fe20000400000 */
[----:B------:R-:W-:Y:S01]  /*7250*/  ISETP.LT.OR P2, PT, R33, 0xa, !P0 ;  /* 0x0000000a2100780c */ /* 0x000fe20004741670 */
[----:B------:R-:W-:Y:S01]  /*7260*/  FMUL R23, R23, R8 ;  /* 0x0000000817177220 */ /* 0x000fe20000400000 */
[----:B0-----:R-:W-:Y:S01]  /*7270*/  F2FP.SATFINITE.E4M3.F32.PACK_AB_MERGE_C R15, RZ, R108, RZ ;  /* 0x0000006cff0f723e */ /* 0x001fe200048070ff */
[----:B------:R-:W-:Y:S01]  /*7280*/  @!P6 STG.E.U8 desc[UR16][R10.64], R113 ;  /* 0x000000710a00e986 */ /* 0x000fe2000c101110 */
[C---:B------:R-:W-:Y:S01]  /*7290*/  ISETP.LT.OR P6, PT, R33.reuse, 0x2, !P1 ;  /* 0x000000022100780c */ /* 0x040fe20004fc1670 */
[-C--:B------:R-:W-:Y:S01]  /*72a0*/  FMUL R20, R20, R8.reuse ;  /* 0x0000000814147220 */ /* 0x080fe20000400000 */
[----:B------:R-:W-:Y:S01]  /*72b0*/  F2FP.SATFINITE.E4M3.F32.PACK_AB_MERGE_C R93, RZ, R93, RZ ;  /* 0x0000005dff5d723e */ /* 0x000fe200048070ff */
[----:B------:R-:W-:Y:S01]  /*72c0*/  @!P5 STG.E.U8 desc[UR16][R10.64+0x1], R15 ;  /* 0x0000010f0a00d986 */ /* 0x000fe2000c101110 */
[----:B------:R-:W-:Y:S01]  /*72d0*/  ISETP.LT.OR P5, PT, R33, 0x9, !P0 ;  /* 0x000000092100780c */ /* 0x000fe200047a1670 */
[----:B------:R-:W-:Y:S01]  /*72e0*/  FMUL R17, R17, R8 ;  /* 0x0000000811117220 */ /* 0x000fe20000400000 */
[----:B-1----:R-:W-:Y:S01]  /*72f0*/  F2FP.SATFINITE.E4M3.F32.PACK_AB_MERGE_C R5, RZ, R106, RZ ;  /* 0x0000006aff05723e */ /* 0x002fe200048070ff */
[----:B------:R-:W-:Y:S01]  /*7300*/  @!P4 STG.E.U8 desc[UR16][R6.64], R111 ;  /* 0x0000006f0600c986 */ /* 0x000fe2000c101110 */
[----:B------:R-:W-:Y:S01]  /*7310*/  F2FP.SATFINITE.E4M3.F32.PACK_AB_MERGE_C R13, RZ, R104, RZ ;  /* 0x00000068ff0d723e */ /* 0x000fe200048070ff */
[-C--:B------:R-:W-:Y:S01]  /*7320*/  FMUL R16, R16, R8.reuse ;  /* 0x0000000810107220 */ /* 0x080fe20000400000 */
[----:B------:R-:W-:Y:S01]  /*7330*/  ISETP.LT.OR P4, PT, R33, 0x9, !P1 ;  /* 0x000000092100780c */ /* 0x000fe20004f81670 */
[-C--:B------:R-:W-:Y:S01]  /*7340*/  FMUL R19, R19, R8.reuse ;  /* 0x0000000813137220 */ /* 0x080fe20000400000 */
[----:B------:R-:W-:Y:S01]  /*7350*/  F2FP.SATFINITE.E4M3.F32.PACK_AB_MERGE_C R91, RZ, R91, RZ ;  /* 0x0000005bff5b723e */ /* 0x000fe200048070ff */
[----:B------:R0:W-:Y:S01]  /*7360*/  @!P6 STG.E.U8 desc[UR16][R6.64+0x1], R5 ;  /* 0x000001050600e986 */ /* 0x0001e2000c101110 */
[C---:B------:R-:W-:Y:S01]  /*7370*/  ISETP.LT.OR P6, PT, R33.reuse, 0xa, !P1 ;  /* 0x0000000a2100780c */ /* 0x040fe20004fc1670 */
[----:B------:R-:W-:Y:S01]  /*7380*/  FMUL R18, R18, R8 ;  /* 0x0000000812127220 */ /* 0x000fe20000400000 */
[----:B------:R-:W-:Y:S01]  /*7390*/  F2FP.SATFINITE.E4M3.F32.PACK_AB_MERGE_C R21, RZ, R21, RZ ;  /* 0x00000015ff15723e */ /* 0x000fe200048070ff */
[----:B------:R1:W-:Y:S01]  /*73a0*/  @!P2 STG.E.U8 desc[UR16][R10.64+0x9], R13 ;  /* 0x0000090d0a00a986 */ /* 0x0003e2000c101110 */
[----:B------:R-:W-:-:S02]  /*73b0*/  ISETP.LT.OR P2, PT, R33, 0x12, !P0 ;  /* 0x000000122100780c */ /* 0x000fc40004741670 */
[----:B------:R-:W-:Y:S01]  /*73c0*/  F2FP.SATFINITE.E4M3.F32.PACK_AB_MERGE_C R89, RZ, R89, RZ ;  /* 0x00000059ff59723e */ /* 0x000fe200048070ff */
[----:B------:R-:W-:Y:S01]  /*73d0*/  @!P5 STG.E.U8 desc[UR16][R10.64+0x8], R107 ;  /* 0x0000086b0a00d986 */ /* 0x000fe2000c101110 */
[C---:B------:R-:W-:Y:S02]  /*73e0*/  ISETP.LT.OR P5, PT, R33.reuse, 0x11, !P0 ;  /* 0x000000112100780c */ /* 0x040fe400047a1670 */
[----:B------:R-:W-:Y:S01]  /*73f0*/  F2FP.SATFINITE.E4M3.F32.PACK_AB_MERGE_C R23, RZ, R23, RZ ;  /* 0x00000017ff17723e */ /* 0x000fe200048070ff */
[----:B------:R-:W-:Y:S01]  /*7400*/  @!P4 STG.E.U8 desc[UR16][R6.64+0x8], R109 ;  /* 0x0000086d0600c986 */ /* 0x000fe2000c101110 */
[----:B0-----:R-:W-:Y:S02]  /*7410*/  F2FP.SATFINITE.E4M3.F32.PACK_AB_MERGE_C R5, RZ, R102, RZ ;  /* 0x00000066ff05723e */ /* 0x001fe400048070ff */
[C---:B------:R-:W-:Y:S02]  /*7420*/  ISETP.LT.OR P4, PT, R33.reuse, 0x11, !P1 ;  /* 0x000000112100780c */ /* 0x040fe40004f81670 */
[----:B-1----:R-:W-:Y:S01]  /*7430*/  F2FP.SATFINITE.E4M3.F32.PACK_AB_MERGE_C R13, RZ, R98, RZ ;  /* 0x00000062ff0d723e */ /* 0x002fe200048070ff */
[----:B------:R0:W-:Y:S01]  /*7440*/  @!P6 STG.E.U8 desc[UR16][R6.64+0x9], R5 ;  /* 0x000009050600e986 */ /* 0x0001e2000c101110 */
[----:B------:R-:W-:-:S02]  /*7450*/  ISETP.LT.OR P6, PT, R33, 0x12, !P1 ;  /* 0x000000122100780c */ /* 0x000fc40004fc1670 */
[----:B------:R-:W-:Y:S01]  /*7460*/  F2FP.SATFINITE.E4M3.F32.PACK_AB_MERGE_C R17, RZ, R17, RZ ;  /* 0x00000011ff11723e */ /* 0x000fe200048070ff */
[----:B------:R1:W-:Y:S01]  /*7470*/  @!P2 STG.E.U8 desc[UR16][R10.64+0x11], R13 ;  /* 0x0000110d0a00a986 */ /* 0x0003e2000c101110 */
[C---:B------:R-:W-:Y:S02]  /*7480*/  ISETP.LT.OR P2, PT, R33.reuse, 0x1a, !P0 ;  /* 0x0000001a2100780c */ /* 0x040fe40004741670 */
[----:B------:R-:W-:Y:S01]  /*7490*/  F2FP.SATFINITE.E4M3.F32.PACK_AB_MERGE_C R19, RZ, R19, RZ ;  /* 0x00000013ff13723e */ /* 0x000fe200048070ff */
[----:B------:R-:W-:Y:S01]  /*74a0*/  @!P5 STG.E.U8 desc[UR16][R10.64+0x10], R105 ;  /* 0x000010690a00d986 */ /* 0x000fe2000c101110 */
[----:B------:R-:W-:Y:S02]  /*74b0*/  ISETP.LT.OR P5, PT, R33, 0x19, !P0 ;  /* 0x000000192100780c */ /* 0x000fe400047a1670 */
[----:B------:R-:W-:Y:S01]  /*74c0*/  F2FP.SATFINITE.E4M3.F32.PACK_AB_MERGE_C R15, RZ, R18, RZ ;  /* 0x00000012ff0f723e */ /* 0x000fe200048070ff */
[----:B------:R-:W-:Y:S01]  /*74d0*/  @!P4 STG.E.U8 desc[UR16][R6.64+0x10], R103 ;  /* 0x000010670600c986 */ /* 0x000fe2000c101110 */
[----:B0-----:R-:W-:-:S02]  /*74e0*/  F2FP.SATFINITE.E4M3.F32.PACK_AB_MERGE_C R5, RZ, R100, RZ ;  /* 0x00000064ff05723e */ /* 0x001fc400048070ff */
[C---:B------:R-:W-:Y:S02]  /*74f0*/  ISETP.LT.OR P4, PT, R33.reuse, 0x19, !P1 ;  /* 0x000000192100780c */ /* 0x040fe40004f81670 */
[----:B-1----:R-:W-:Y:S01]  /*7500*/  F2FP.SATFINITE.E4M3.F32.PACK_AB_MERGE_C R13, RZ, R96, RZ ;  /* 0x00000060ff0d723e */ /* 0x002fe200048070ff */
[----:B------:R0:W-:Y:S01]  /*7510*/  @!P6 STG.E.U8 desc[UR16][R6.64+0x11], R5 ;  /* 0x000011050600e986 */ /* 0x0001e2000c101110 */
[----:B------:R-:W-:-:S03]  /*7520*/  ISETP.LT.OR P6, PT, R33, 0x1a, !P1 ;  /* 0x0000001a2100780c */ /* 0x000fc60004fc1670 */
[----:B------:R1:W-:Y:S01]  /*7530*/  @!P2 STG.E.U8 desc[UR16][R10.64+0x19], R13 ;  /* 0x0000190d0a00a986 */ /* 0x0003e2000c101110 */
[----:B------:R-:W-:-:S03]  /*7540*/  ISETP.LT.OR P2, PT, R33, 0x22, !P0 ;  /* 0x000000222100780c */ /* 0x000fc60004741670 */
[----:B------:R-:W-:Y:S01]  /*7550*/  @!P5 STG.E.U8 desc[UR16][R10.64+0x18], R101 ;  /* 0x000018650a00d986 */ /* 0x000fe2000c101110 */
[C---:B------:R-:W-:Y:S02]  /*7560*/  ISETP.LT.OR P5, PT, R33.reuse, 0x21, !P0 ;  /* 0x000000212100780c */ /* 0x040fe400047a1670 */
[----:B0-----:R-:W-:Y:S01]  /*7570*/  F2FP.SATFINITE.E4M3.F32.PACK_AB_MERGE_C R5, RZ, R94, RZ ;  /* 0x0000005eff05723e */ /* 0x001fe200048070ff */
[----:B------:R-:W-:Y:S01]  /*7580*/  @!P4 STG.E.U8 desc[UR16][R6.64+0x18], R99 ;  /* 0x000018630600c986 */ /* 0x000fe2000c101110 */
        /* <DEDUP_REMOVED lines=25> */
[C---:B------:R-:W-:Y:S02]  /*7720*/  ISETP.LT.OR P2, PT, R33.reuse, 0x39, !P0 ;  /* 0x000000392100780c */ /* 0x040fe40004741670 */
[C---:B------:R-:W-:Y:S01]  /*7730*/  ISETP.LT.OR P0, PT, R33.reuse, 0x3a, !P0 ;  /* 0x0000003a2100780c */ /* 0x040fe20004701670 */
[----:B------:R1:W-:Y:S01]  /*7740*/  @!P5 STG.E.U8 desc[UR16][R10.64+0x30], R89 ;  /* 0x000030590a00d986 */ /* 0x0003e2000c101110 */
[C---:B------:R-:W-:Y:S02]  /*7750*/  ISETP.LT.OR P5, PT, R33.reuse, 0x39, !P1 ;  /* 0x000000392100780c */ /* 0x040fe40004fa1670 */
[----:B------:R-:W-:Y:S01]  /*7760*/  ISETP.LT.OR P1, PT, R33, 0x3a, !P1 ;  /* 0x0000003a2100780c */ /* 0x000fe20004f21670 */
[----:B------:R1:W-:Y:S01]  /*7770*/  @!P4 STG.E.U8 desc[UR16][R6.64+0x30], R23 ;  /* 0x000030170600c986 */ /* 0x0003e2000c101110 */
[----:B0-----:R-:W-:-:S05]  /*7780*/  F2FP.SATFINITE.E4M3.F32.PACK_AB_MERGE_C R5, RZ, R20, RZ ;  /* 0x00000014ff05723e */ /* 0x001fca00048070ff */
[----:B------:R1:W-:Y:S04]  /*7790*/  @!P6 STG.E.U8 desc[UR16][R6.64+0x31], R5 ;  /* 0x000031050600e986 */ /* 0x0003e8000c101110 */
[----:B------:R1:W-:Y:S04]  /*77a0*/  @!P2 STG.E.U8 desc[UR16][R10.64+0x38], R17 ;  /* 0x000038110a00a986 */ /* 0x0003e8000c101110 */
[----:B------:R1:W-:Y:S04]  /*77b0*/  @!P0 STG.E.U8 desc[UR16][R10.64+0x39], R13 ;  /* 0x0000390d0a008986 */ /* 0x0003e8000c101110 */
[----:B------:R1:W-:Y:S04]  /*77c0*/  @!P5 STG.E.U8 desc[UR16][R6.64+0x38], R19 ;  /* 0x000038130600d986 */ /* 0x0003e8000c101110 */
[----:B------:R1:W-:Y:S02]  /*77d0*/  @!P1 STG.E.U8 desc[UR16][R6.64+0x39], R15 ;  /* 0x0000390f06009986 */ /* 0x0003e4000c101110 */
.L_x_161:
[----:B------:R-:W-:Y:S05]  /*77e0*/  BSYNC B0 ;  /* 0x0000000000007941 */ /* 0x000fea0003800000 */
.L_x_31:
[----:B------:R-:W-:Y:S01]  /*77f0*/  ULDC UR6, c[0x0][0xc] ;  /* 0x0000030000067ab9 */ /* 0x000fe20000000800 */
[----:B------:R-:W-:Y:S01]  /*7800*/  ULDC UR7, c[0x0][0x10] ;  /* 0x0000040000077ab9 */ /* 0x000fe20000000800 */
[----:B01---5:R-:W0:Y:S01]  /*7810*/  LDC R5, c[0x0][0x14] ;  /* 0x00000500ff057b82 */ /* 0x023e220000000800 */
[----:B------:R-:W-:Y:S01]  /*7820*/  UIMAD.WIDE.U32 UR6, UR6, UR7, URZ ;  /* 0x00000007060672a5 */ /* 0x000fe2000f8e003f */
[----:B------:R-:W-:Y:S01]  /*7830*/  PRMT R6, RZ, 0x7610, R6 ;  /* 0x00007610ff067816 */ /* 0x000fe20000000006 */
[----:B------:R-:W-:-:S04]  /*7840*/  IMAD.MOV.U32 R7, RZ, RZ, -0x1 ;  /* 0xffffffffff077424 */ /* 0x000fc800078e00ff */
[----:B0-----:R-:W-:-:S04]  /*7850*/  IMAD.WIDE.U32 R2, R5, UR6, R2 ;  /* 0x0000000605027c25 */ /* 0x001fc8000f8e0002 */
[----:B------:R-:W-:Y:S01]  /*7860*/  IMAD R5, R5, UR7, RZ ;  /* 0x0000000705057c24 */ /* 0x000fe2000f8e02ff */
[----:B------:R-:W-:Y:S02]  /*7870*/  ULDC.64 UR6, c[0x0][0x650] ;  /* 0x0001940000067ab9 */ /* 0x000fe40000000a00 */
[----:B------:R-:W-:Y:S01]  /*7880*/  ISETP.GE.U32.AND P0, PT, R2, UR6, PT ;  /* 0x0000000602007c0c */ /* 0x000fe2000bf06070 */
[----:B------:R-:W-:Y:S02]  /*7890*/  IMAD.IADD R3, R3, 0x1, R5 ;  /* 0x0000000103037824 */ /* 0x000fe400078e0205 */
[----:B------:R-:W-:-:S03]  /*78a0*/  IMAD.MOV.U32 R5, RZ, RZ, -0x1 ;  /* 0xffffffffff057424 */ /* 0x000fc600078e00ff */
[----:B------:R-:W-:-:S13]  /*78b0*/  ISETP.GE.U32.AND.EX P0, PT, R3, UR7, PT, P0 ;  /* 0x0000000703007c0c */ /* 0x000fda000bf06100 */
[----:B------:R-:W-:Y:S05]  /*78c0*/  @P0 BRA `(.L_x_162) ;  /* 0x0000000400600947 */ /* 0x000fea0003800000 */
[----:B------:R-:W0:Y:S01]  /*78d0*/  S2R R20, SR_CTAID.X ;  /* 0x0000000000147919 */ /* 0x000e220000002500 */
[----:B------:R-:W1:Y:S01]  /*78e0*/  LDC.64 R14, c[0x0][0x628] ;  /* 0x00018a00ff0e7b82 */ /* 0x000e620000000a00 */
[----:B------:R-:W-:Y:S01]  /*78f0*/  ULDC UR6, c[0x0][0x150] ;  /* 0x0000540000067ab9 */ /* 0x000fe20000000800 */
[----:B--234-:R-:W-:Y:S01]  /*7900*/  IMAD.MOV.U32 R12, RZ, RZ, R2 ;  /* 0x000000ffff0c7224 */ /* 0x01cfe200078e0002 */
[----:B------:R-:W2:Y:S01]  /*7910*/  S2R R22, SR_CTAID.Y ;  /* 0x0000000000167919 */ /* 0x000ea20000002600 */
[----:B------:R-:W-:-:S04]  /*7920*/  IMAD.MOV.U32 R13, RZ, RZ, R3 ;  /* 0x000000ffff0d7224 */ /* 0x000fc800078e0003 */
[----:B------:R-:W3:Y:S08]  /*7930*/  LDC R23, c[0x0][0x144] ;  /* 0x00005100ff177b82 */ /* 0x000ef00000000800 */
[----:B------:R-:W4:Y:S08]  /*7940*/  LDC R16, c[0x0][0x630] ;  /* 0x00018c00ff107b82 */ /* 0x000f300000000800 */
[----:B------:R-:W2:Y:S01]  /*7950*/  LDC.64 R18, c[0x0][0x620] ;  /* 0x00018800ff127b82 */ /* 0x000ea20000000a00 */
[----:B-1----:R-:W-:-:S04]  /*7960*/  ISETP.NE.U32.AND P0, PT, R14, RZ, PT ;  /* 0x000000ff0e00720c */ /* 0x002fc80003f05070 */
[----:B------:R-:W-:Y:S02]  /*7970*/  ISETP.NE.AND.EX P0, PT, R15, RZ, PT, P0 ;  /* 0x000000ff0f00720c */ /* 0x000fe40003f05300 */
[----:B0-----:R-:W-:-:S05]  /*7980*/  I2FP.F32.U32 R5, R20 ;  /* 0x0000001400057245 */ /* 0x001fca0000201000 */
[----:B------:R-:W-:-:S04]  /*7990*/  FMUL R5, R5, UR6 ;  /* 0x0000000605057c20 */ /* 0x000fc80008400000 */
[----:B------:R0:W1:Y:S02]  /*79a0*/  F2I.U32.TRUNC.NTZ R21, R5 ;  /* 0x0000000500157305 */ /* 0x000064000020f000 */
[----:B---34-:R-:W-:Y:S05]  /*79b0*/  @!P0 BRA `(.L_x_163) ;  /* 0x0000000000288947 */ /* 0x018fea0003800000 */
[----:B0-----:R-:W0:Y:S02]  /*79c0*/  LDC R5, c[0x0][0x634] ;  /* 0x00018d00ff057b82 */ /* 0x001e240000000800 */
        /* <DEDUP_REMOVED lines=9> */
.L_x_163:
[-CC-:B------:R-:W-:Y:S01]  /*7a60*/  SHF.R.U64 R17, R12, R16.reuse, R13.reuse ;  /* 0x000000100c117219 */ /* 0x180fe2000000120d */
[----:B------:R-:W3:Y:S01]  /*7a70*/  LDC.64 R28, c[0x0][0x640] ;  /* 0x00019000ff1c7b82 */ /* 0x000ee20000000a00 */
[----:B0-----:R-:W-:Y:S01]  /*7a80*/  SHF.R.U32.HI R5, RZ, R16, R13 ;  /* 0x00000010ff057219 */ /* 0x001fe2000001160d */
[----:B-1----:R-:W-:Y:S01]  /*7a90*/  IMAD.MOV R21, RZ, RZ, -R21 ;  /* 0x000000ffff157224 */ /* 0x002fe200078e0a15 */
[----:B------:R-:W-:Y:S01]  /*7aa0*/  IADD3 R11, P0, RZ, -R17, RZ ;  /* 0x80000011ff0b7210 */ /* 0x000fe20007f1e0ff */
[----:B------:R-:W-:Y:S02]  /*7ab0*/  ULDC UR6, c[0x0][0x154] ;  /* 0x0000550000067ab9 */ /* 0x000fe40000000800 */
[----:B------:R-:W-:Y:S02]  /*7ac0*/  IMAD R23, R23, R21, R20 ;  /* 0x0000001517177224 */ /* 0x000fe400078e0214 */
[----:B------:R-:W0:Y:S01]  /*7ad0*/  LDC R12, c[0x0][0x618] ;  /* 0x00018600ff0c7b82 */ /* 0x000e220000000800 */
[----:B------:R-:W-:-:S02]  /*7ae0*/  IMAD.X R5, RZ, RZ, ~R5, P0 ;  /* 0x000000ffff057224 */ /* 0x000fc400000e0e05 */
[----:B--2---:R-:W-:-:S04]  /*7af0*/  IMAD.WIDE.U32 R6, R11, R18, R2 ;  /* 0x000000120b067225 */ /* 0x004fc800078e0002 */
[----:B------:R-:W-:Y:S01]  /*7b00*/  IMAD R10, R5, R18, RZ ;  /* 0x00000012050a7224 */ /* 0x000fe200078e02ff */
[----:B------:R-:W1:Y:S03]  /*7b10*/  LDC R24, c[0x0][0x608] ;  /* 0x00018200ff187b82 */ /* 0x000e660000000800 */
[----:B------:R-:W-:Y:S02]  /*7b20*/  IMAD R5, R11, R19, R10 ;  /* 0x000000130b057224 */ /* 0x000fe400078e020a */
[----:B------:R-:W-:Y:S02]  /*7b30*/  IMAD.MOV.U32 R11, RZ, RZ, 0x1 ;  /* 0x00000001ff0b7424 */ /* 0x000fe400078e00ff */
[----:B------:R-:W-:Y:S01]  /*7b40*/  IMAD.IADD R5, R7, 0x1, R5 ;  /* 0x0000000107057824 */ /* 0x000fe200078e0205 */
[----:B------:R-:W2:Y:S01]  /*7b50*/  LDC R26, c[0x0][0x658] ;  /* 0x00019600ff1a7b82 */ /* 0x000ea20000000800 */
[----:B------:R-:W-:-:S02]  /*7b60*/  I2FP.F32.U32 R7, R22 ;  /* 0x0000001600077245 */ /* 0x000fc40000201000 */
[----:B---3--:R-:W-:-:S03]  /*7b70*/  ISETP.NE.U32.AND P0, PT, R28, RZ, PT ;  /* 0x000000ff1c00720c */ /* 0x008fc60003f05070 */
[----:B------:R-:W-:Y:S01]  /*7b80*/  FMUL R10, R7, UR6 ;  /* 0x00000006070a7c20 */ /* 0x000fe20008400000 */
[----:B------:R-:W-:Y:S01]  /*7b90*/  ISETP.NE.AND.EX P0, PT, R29, RZ, PT, P0 ;  /* 0x000000ff1d00720c */ /* 0x000fe20003f05300 */
[----:B------:R-:W3:Y:S01]  /*7ba0*/  LDC R21, c[0x0][0x148] ;  /* 0x00005200ff157b82 */ /* 0x000ee20000000800 */
[-CC-:B0-----:R-:W-:Y:S01]  /*7bb0*/  SHF.R.U64 R16, R6, R12.reuse, R5.reuse ;  /* 0x0000000c06107219 */ /* 0x181fe20000001205 */
[----:B------:R0:W4:Y:S01]  /*7bc0*/  F2I.U32.TRUNC.NTZ R18, R10 ;  /* 0x0000000a00127305 */ /* 0x000122000020f000 */
[----:B------:R-:W-:Y:S01]  /*7bd0*/  SHF.R.U32.HI R5, RZ, R12, R5 ;  /* 0x0000000cff057219 */ /* 0x000fe20000011605 */
[----:B------:R-:W-:-:S04]  /*7be0*/  IMAD.MOV.U32 R7, RZ, RZ, -0x1 ;  /* 0xffffffffff077424 */ /* 0x000fc800078e00ff */
[----:B------:R-:W0:Y:S01]  /*7bf0*/  LDC R20, c[0x0][0x600] ;  /* 0x00018000ff147b82 */ /* 0x000e220000000800 */
[-CC-:B-1----:R-:W-:Y:S02]  /*7c00*/  SHF.R.U64 R14, R16, R24.reuse, R5.reuse ;  /* 0x00000018100e7219 */ /* 0x182fe40000001205 */
[----:B------:R-:W-:-:S05]  /*7c10*/  SHF.R.U32.HI R5, RZ, R24, R5 ;  /* 0x00000018ff057219 */ /* 0x000fca0000011605 */
[----:B------:R-:W1:Y:S01]  /*7c20*/  LDC R27, c[0x0][0x648] ;  /* 0x00019200ff1b7b82 */ /* 0x000e620000000800 */
[-C--:B--2---:R-:W-:Y:S02]  /*7c30*/  SHF.L.U32 R6, R7, R26.reuse, RZ ;  /* 0x0000001a07067219 */ /* 0x084fe400000006ff */
[-CC-:B------:R-:W-:Y:S02]  /*7c40*/  SHF.R.U64 R19, R14, R26.reuse, R5.reuse ;  /* 0x0000001a0e137219 */ /* 0x180fe40000001205 */
[----:B------:R-:W-:Y:S02]  /*7c50*/  SHF.R.U32.HI R7, RZ, R26, R5 ;  /* 0x0000001aff077219 */ /* 0x000fe40000011605 */
[----:B------:R-:W-:Y:S01]  /*7c60*/  LOP3.LUT R25, RZ, R6, RZ, 0x33, !PT ;  /* 0x00000006ff197212 */ /* 0x000fe200078e33ff */
[----:B------:R-:W2:Y:S01]  /*7c70*/  LDC R30, c[0x0][0x638] ;  /* 0x00018e00ff1e7b82 */ /* 0x000ea20000000800 */
[----:B------:R-:W-:Y:S01]  /*7c80*/  SHF.L.U32 R26, R11, R26, RZ ;  /* 0x0000001a0b1a7219 */ /* 0x000fe200000006ff */
[----:B------:R-:W-:-:S06]  /*7c90*/  IMAD.MOV.U32 R6, RZ, RZ, R19 ;  /* 0x000000ffff067224 */ /* 0x000fcc00078e0013 */
[----:B------:R-:W0:Y:S01]  /*7ca0*/  LDC R31, c[0x0][0x610] ;  /* 0x00018400ff1f7b82 */ /* 0x000e220000000800 */
[----:B----4-:R-:W-:Y:S05]  /*7cb0*/  @!P0 BRA `(.L_x_164) ;  /* 0x0000000000288947 */ /* 0x010fea0003800000 */
[----:B------:R-:W4:Y:S02]  /*7cc0*/  LDC R6, c[0x0][0x64c] ;  /* 0x00019300ff067b82 */ /* 0x000f240000000800 */
[----:B----4-:R-:W-:-:S05]  /*7cd0*/  IADD3 R5, P0, R19, R6, RZ ;  /* 0x0000000613057210 */ /* 0x010fca0007f1e0ff */
[----:B------:R-:W-:-:S04]  /*7ce0*/  IMAD.X R15, RZ, RZ, R7, P0 ;  /* 0x000000ffff0f7224 */ /* 0x000fc800000e0607 */
[----:B------:R-:W-:-:S04]  /*7cf0*/  IMAD.WIDE.U32 R6, R15, R28, RZ ;  /* 0x0000001c0f067225 */ /* 0x000fc800078e00ff */
[----:B0-----:R-:W-:-:S04]  /*7d00*/  IMAD.WIDE.U32 R10, P0, R5, R29, R6 ;  /* 0x0000001d050a7225 */ /* 0x001fc80007800006 */
[----:B------:R-:W-:-:S04]  /*7d10*/  IMAD.WIDE.U32 R6, R5, R28, RZ ;  /* 0x0000001c05067225 */ /* 0x000fc800078e00ff */
[----:B------:R-:W-:Y:S01]  /*7d20*/  IMAD.X R13, RZ, RZ, RZ, P0 ;  /* 0x000000ffff0d7224 */ /* 0x000fe200000e06ff */
[----:B------:R-:W-:Y:S01]  /*7d30*/  IADD3 RZ, P0, R7, R10, RZ ;  /* 0x0000000a07ff7210 */ /* 0x000fe20007f1e0ff */
[----:B------:R-:W-:-:S04]  /*7d40*/  IMAD.MOV.U32 R12, RZ, RZ, R11 ;  /* 0x000000ffff0c7224 */ /* 0x000fc800078e000b */
[----:B------:R-:W-:-:S08]  /*7d50*/  IMAD.WIDE.U32.X R6, R15, R29, R12, P0 ;  /* 0x0000001d0f067225 */ /* 0x000fd000000e040c */
.L_x_164:
[----:B-1----:R-:W-:Y:S01]  /*7d60*/  SHF.R.U64 R5, R6, R27, R7 ;  /* 0x0000001b06057219 */ /* 0x002fe20000001207 */
[----:B0-----:R-:W-:Y:S01]  /*7d70*/  VIADD R7, R20, 0xffffffff ;  /* 0xffffffff14077836 */ /* 0x001fe20000000000 */
[----:B------:R-:W-:Y:S01]  /*7d80*/  LOP3.LUT R32, R14, R25, RZ, 0xc0, !PT ;  /* 0x000000190e207212 */ /* 0x000fe200078ec0ff */
[----:B------:R-:W-:Y:S02]  /*7d90*/  IMAD.MOV R18, RZ, RZ, -R18 ;  /* 0x000000ffff127224 */ /* 0x000fe400078e0a12 */
[----:B------:R-:W-:Y:S01]  /*7da0*/  IMAD.MOV R6, RZ, RZ, -R5 ;  /* 0x000000ffff067224 */ /* 0x000fe200078e0a05 */
[----:B------:R-:W-:Y:S01]  /*7db0*/  LOP3.LUT R16, R16, R7, RZ, 0xc0, !PT ;  /* 0x0000000710107212 */ /* 0x000fe200078ec0ff */
[----:B------:R-:W-:Y:S02]  /*7dc0*/  IMAD R32, R26, R5, R32 ;  /* 0x000000051a207224 */ /* 0x000fe400078e0220 */
[----:B---3--:R-:W-:Y:S02]  /*7dd0*/  @P3 IMAD R23, R21, R18, R22 ;  /* 0x0000001215173224 */ /* 0x008fe400078e0216 */
[----:B--2---:R-:W-:-:S02]  /*7de0*/  IMAD R5, R6, R30, R19 ;  /* 0x0000001e06057224 */ /* 0x004fc400078e0213 */
[----:B------:R-:W-:Y:S02]  /*7df0*/  IMAD R32, R32, R31, R23 ;  /* 0x0000001f20207224 */ /* 0x000fe400078e0217 */
[----:B------:R-:W-:Y:S02]  /*7e00*/  IMAD R5, R5, R20, R16 ;  /* 0x0000001405057224 */ /* 0x000fe400078e0210 */
[----:B------:R-:W-:-:S03]  /*7e10*/  IMAD.MOV.U32 R6, RZ, RZ, 0x1 ;  /* 0x00000001ff067424 */ /* 0x000fc600078e00ff */
[----:B------:R-:W-:Y:S02]  /*7e20*/  SEL R7, R5, R32, !P3 ;  /* 0x0000002005077207 */ /* 0x000fe40005800000 */
[----:B------:R-:W-:Y:S01]  /*7e30*/  SEL R32, R32, R5, !P3 ;  /* 0x0000000520207207 */ /* 0x000fe20005800000 */
[----:B------:R-:W-:-:S07]  /*7e40*/  IMAD.MOV.U32 R5, RZ, RZ, R17 ;  /* 0x000000ffff057224 */ /* 0x000fce00078e0011 */
.L_x_162:
[----:B------:R-:W-:Y:S01]  /*7e50*/  LOP3.LUT P0, RZ, R6, 0xff, RZ, 0xc0, !PT ;  /* 0x000000ff06ff7812 */ /* 0x000fe2000780c0ff */
[----:B------:R-:W-:-:S12]  /*7e60*/  IMAD.MOV.U32 R6, RZ, RZ, R32 ;  /* 0x000000ffff067224 */ /* 0x000fd800078e0020 */
[----:B------:R-:W-:Y:S05]  /*7e70*/  @P0 BRA `(.L_x_165) ;  /* 0xffffff9000400947 */ /* 0x000fea000383ffff */
[----:B------:R-:W-:Y:S05]  /*7e80*/  EXIT ;  /* 0x000000000000794d */ /* 0x000fea0003800000 */
.L_x_3:
[----:B0-----:R-:W-:Y:S01]  /*7e90*/  ULDC.64 UR4, c[0x0][0x650] ;  /* 0x0001940000047ab9 */ /* 0x001fe20000000a00 */
        /* <DEDUP_REMOVED lines=25> */
.L_x_167:
[--C-:B------:R-:W-:Y:S01]  /*8030*/  SHF.R.U64 R16, R14, R18, R15.reuse ;  /* 0x000000120e107219 */ /* 0x100fe2000000120f */
[----:B------:R-:W0:Y:S01]  /*8040*/  LDC R22, c[0x0][0x618] ;  /* 0x00018600ff167b82 */ /* 0x000e220000000800 */
[----:B------:R-:W-:Y:S01]  /*8050*/  I2FP.F32.U32 R7, R8 ;  /* 0x0000000800077245 */ /* 0x000fe20000201000 */
[----:B------:R-:W-:Y:S01]  /*8060*/  ULDC UR4, c[0x0][0x150] ;  /* 0x0000540000047ab9 */ /* 0x000fe20000000800 */
[----:B------:R-:W-:Y:S02]  /*8070*/  SHF.R.U32.HI R6, RZ, R18, R15 ;  /* 0x00000012ff067219 */ /* 0x000fe4000001160f */
[----:B------:R-:W-:Y:S01]  /*8080*/  IADD3 R9, P0, RZ, -R16, RZ ;  /* 0x80000010ff097210 */ /* 0x000fe20007f1e0ff */
[----:B------:R-:W-:Y:S01]  /*8090*/  FMUL R13, R7, UR4 ;  /* 0x00000004070d7c20 */ /* 0x000fe20008400000 */
[----:B------:R-:W-:Y:S01]  /*80a0*/  ULDC UR4, c[0x0][0x154] ;  /* 0x0000550000047ab9 */ /* 0x000fe20000000800 */
[----:B------:R-:W1:Y:S02]  /*80b0*/  LDC.64 R24, c[0x0][0x640] ;  /* 0x00019000ff187b82 */ /* 0x000e640000000a00 */
[----:B------:R-:W-:-:S02]  /*80c0*/  IMAD.X R11, RZ, RZ, ~R6, P0 ;  /* 0x000000ffff0b7224 */ /* 0x000fc400000e0e06 */
[----:B------:R-:W2:Y:S01]  /*80d0*/  F2I.U32.TRUNC.NTZ R13, R13 ;  /* 0x0000000d000d7305 */ /* 0x000ea2000020f000 */
[----:B------:R-:W-:-:S03]  /*80e0*/  IMAD.WIDE.U32 R6, R9, R20, R2 ;  /* 0x0000001409067225 */ /* 0x000fc600078e0002 */
[----:B------:R-:W3:Y:S01]  /*80f0*/  LDC R15, c[0x0][0x144] ;  /* 0x00005100ff0f7b82 */ /* 0x000ee20000000800 */
[----:B------:R-:W-:-:S04]  /*8100*/  IMAD R12, R11, R20, RZ ;  /* 0x000000140b0c7224 */ /* 0x000fc800078e02ff */
[----:B------:R-:W-:Y:S02]  /*8110*/  IMAD R9, R9, R21, R12 ;  /* 0x0000001509097224 */ /* 0x000fe400078e020c */
[----:B------:R-:W-:Y:S01]  /*8120*/  IMAD.MOV.U32 R12, RZ, RZ, -0x1 ;  /* 0xffffffffff0c7424 */ /* 0x000fe200078e00ff */
[----:B------:R-:W4:Y:S01]  /*8130*/  LDC R18, c[0x0][0x608] ;  /* 0x00018200ff127b82 */ /* 0x000f220000000800 */
[----:B------:R-:W-:Y:S01]  /*8140*/  IMAD.IADD R7, R7, 0x1, R9 ;  /* 0x0000000107077824 */ /* 0x000fe200078e0209 */
[----:B------:R-:W-:-:S04]  /*8150*/  I2FP.F32.U32 R9, R10 ;  /* 0x0000000a00097245 */ /* 0x000fc80000201000 */
[-C--:B0-----:R-:W-:Y:S01]  /*8160*/  SHF.R.U64 R14, R6, R22.reuse, R7 ;  /* 0x00000016060e7219 */ /* 0x081fe20000001207 */
[----:B--2---:R-:W-:Y:S01]  /*8170*/  IMAD.MOV R6, RZ, RZ, -R13 ;  /* 0x000000ffff067224 */ /* 0x004fe200078e0a0d */
[----:B------:R-:W0:Y:S01]  /*8180*/  LDC R11, c[0x0][0x658] ;  /* 0x00019600ff0b7b82 */ /* 0x000e220000000800 */
[----:B-1----:R-:W-:Y:S01]  /*8190*/  ISETP.NE.U32.AND P0, PT, R24, RZ, PT ;  /* 0x000000ff1800720c */ /* 0x002fe20003f05070 */
[----:B------:R-:W-:Y:S01]  /*81a0*/  FMUL R9, R9, UR4 ;  /* 0x0000000409097c20 */ /* 0x000fe20008400000 */
[----:B------:R-:W-:Y:S02]  /*81b0*/  SHF.R.U32.HI R7, RZ, R22, R7 ;  /* 0x00000016ff077219 */ /* 0x000fe40000011607 */
[----:B------:R-:W-:-:S03]  /*81c0*/  ISETP.NE.AND.EX P0, PT, R25, RZ, PT, P0 ;  /* 0x000000ff1900720c */ /* 0x000fc60003f05300 */
[----:B------:R-:W1:Y:S01]  /*81d0*/  LDC R21, c[0x0][0x148] ;  /* 0x00005200ff157b82 */ /* 0x000e620000000800 */
[----:B---3--:R-:W-:Y:S02]  /*81e0*/  IMAD R22, R15, R6, R8 ;  /* 0x000000060f167224 */ /* 0x008fe400078e0208 */
[----:B------:R-:W-:-:S05]  /*81f0*/  IMAD.MOV.U32 R8, RZ, RZ, 0x1 ;  /* 0x00000001ff087424 */ /* 0x000fca00078e00ff */
[----:B------:R-:W2:Y:S01]  /*8200*/  LDC R20, c[0x0][0x600] ;  /* 0x00018000ff147b82 */ /* 0x000ea20000000800 */
[-CC-:B----4-:R-:W-:Y:S02]  /*8210*/  SHF.R.U64 R17, R14, R18.reuse, R7.reuse ;  /* 0x000000120e117219 */ /* 0x190fe40000001207 */
[----:B------:R-:W-:Y:S02]  /*8220*/  SHF.R.U32.HI R6, RZ, R18, R7 ;  /* 0x00000012ff067219 */ /* 0x000fe40000011607 */
[----:B------:R3:W4:Y:S03]  /*8230*/  F2I.U32.TRUNC.NTZ R18, R9 ;  /* 0x0000000900127305 */ /* 0x000726000020f000 */
[----:B------:R-:W1:Y:S01]  /*8240*/  LDC R23, c[0x0][0x648] ;  /* 0x00019200ff177b82 */ /* 0x000e620000000800 */
[-C--:B0-----:R-:W-:Y:S02]  /*8250*/  SHF.R.U64 R19, R17, R11.reuse, R6 ;  /* 0x0000000b11137219 */ /* 0x081fe40000001206 */
[----:B------:R-:W-:-:S02]  /*8260*/  SHF.L.U32 R12, R12, R11, RZ ;  /* 0x0000000b0c0c7219 */ /* 0x000fc400000006ff */
[-C--:B------:R-:W-:Y:S01]  /*8270*/  SHF.R.U32.HI R7, RZ, R11.reuse, R6 ;  /* 0x0000000bff077219 */ /* 0x080fe20000011606 */
[----:B------:R-:W-:Y:S01]  /*8280*/  IMAD.MOV.U32 R6, RZ, RZ, R19 ;  /* 0x000000ffff067224 */ /* 0x000fe200078e0013 */
[----:B------:R-:W-:Y:S01]  /*8290*/  SHF.L.U32 R27, R8, R11, RZ ;  /* 0x0000000b081b7219 */ /* 0x000fe200000006ff */
[----:B------:R-:W0:Y:S01]  /*82a0*/  LDC R26, c[0x0][0x638] ;  /* 0x00018e00ff1a7b82 */ /* 0x000e220000000800 */
[----:B------:R-:W-:-:S07]  /*82b0*/  LOP3.LUT R28, RZ, R12, RZ, 0x33, !PT ;  /* 0x0000000cff1c7212 */ /* 0x000fce00078e33ff */
[----:B------:R-:W0:Y:S01]  /*82c0*/  LDC R29, c[0x0][0x610] ;  /* 0x00018400ff1d7b82 */ /* 0x000e220000000800 */
[----:B---34-:R-:W-:Y:S05]  /*82d0*/  @!P0 BRA `(.L_x_168) ;  /* 0x0000000000288947 */ /* 0x018fea0003800000 */
        /* <DEDUP_REMOVED lines=10> */
.L_x_168:
[----:B-1----:R-:W-:Y:S01]  /*8380*/  SHF.R.U64 R7, R6, R23, R7 ;  /* 0x0000001706077219 */ /* 0x002fe20000001207 */
[----:B--2---:R-:W-:Y:S01]  /*8390*/  VIADD R9, R20, 0xffffffff ;  /* 0xffffffff14097836 */ /* 0x004fe20000000000 */
[----:B------:R-:W-:Y:S01]  /*83a0*/  LOP3.LUT R6, R17, R28, RZ, 0xc0, !PT ;  /* 0x0000001c11067212 */ /* 0x000fe200078ec0ff */
[----:B------:R-:W-:Y:S02]  /*83b0*/  IMAD.MOV R18, RZ, RZ, -R18 ;  /* 0x000000ffff127224 */ /* 0x000fe400078e0a12 */
[----:B------:R-:W-:Y:S02]  /*83c0*/  IMAD.MOV R8, RZ, RZ, -R7 ;  /* 0x000000ffff087224 */ /* 0x000fe400078e0a07 */
[----:B------:R-:W-:Y:S01]  /*83d0*/  IMAD R11, R27, R7, R6 ;  /* 0x000000071b0b7224 */ /* 0x000fe200078e0206 */
[----:B------:R-:W-:Y:S01]  /*83e0*/  LOP3.LUT R7, R14, R9, RZ, 0xc0, !PT ;  /* 0x000000090e077212 */ /* 0x000fe200078ec0ff */
[----:B------:R-:W-:Y:S02]  /*83f0*/  @P3 IMAD R22, R21, R18, R10 ;  /* 0x0000001215163224 */ /* 0x000fe400078e020a */
[----:B0-----:R-:W-:-:S02]  /*8400*/  IMAD R6, R8, R26, R19 ;  /* 0x0000001a08067224 */ /* 0x001fc400078e0213 */
[----:B------:R-:W-:Y:S02]  /*8410*/  IMAD R11, R11, R29, R22 ;  /* 0x0000001d0b0b7224 */ /* 0x000fe400078e0216 */
[----:B------:R-:W-:Y:S02]  /*8420*/  IMAD R6, R6, R20, R7 ;  /* 0x0000001406067224 */ /* 0x000fe400078e0207 */
[----:B------:R-:W-:-:S03]  /*8430*/  IMAD.MOV.U32 R8, RZ, RZ, 0x1 ;  /* 0x00000001ff087424 */ /* 0x000fc600078e00ff */
[----:B------:R-:W-:Y:S02]  /*8440*/  SEL R14, R6, R11, !P3 ;  /* 0x0000000b060e7207 */ /* 0x000fe40005800000 */
[----:B------:R-:W-:Y:S01]  /*8450*/  SEL R11, R11, R6, !P3 ;  /* 0x000000060b0b7207 */ /* 0x000fe20005800000 */
[----:B------:R-:W-:Y:S01]  /*8460*/  IMAD.MOV.U32 R6, RZ, RZ, R16 ;  /* 0x000000ffff067224 */ /* 0x000fe200078e0010 */
[----:B------:R-:W-:-:S07]  /*8470*/  PRMT R7, R8, 0x7610, R7 ;  /* 0x0000761008077816 */ /* 0x000fce0000000007 */
.L_x_166:
[----:B------:R-:W-:-:S08]  /*8480*/  NOP ;  /* 0x0000000000007918 */ /* 0x000fd00000000000 */
[----:B------:R-:W0:-:S00]  /*8490*/  USETMAXREG.DEALLOC.CTAPOOL 0x28 ;  /* 0x00000028000079c8 */ /* 0x000e0000080e0500 */
[----:B0-----:R-:W-:-:S13]  /*84a0*/  ISETP.NE.AND P0, PT, R5, RZ, PT ;  /* 0x000000ff0500720c */ /* 0x001fda0003f05270 */
[----:B------:R-:W-:Y:S05]  /*84b0*/  @P0 EXIT ;  /* 0x000000000000094d */ /* 0x000fea0003800000 */
[----:B------:R-:W-:Y:S01]  /*84c0*/  LOP3.LUT P0, RZ, R7, 0xff, RZ, 0xc0, !PT ;  /* 0x000000ff07ff7812 */ /* 0x000fe2000780c0ff */
[----:B------:R-:W-:Y:S02]  /*84d0*/  IMAD.MOV.U32 R5, RZ, RZ, 0x1 ;  /* 0x00000001ff057424 */ /* 0x000fe400078e00ff */
[----:B------:R-:W-:-:S10]  /*84e0*/  IMAD.MOV.U32 R13, RZ, RZ, RZ ;  /* 0x000000ffff0d7224 */ /* 0x000fd400078e00ff */
[----:B------:R-:W-:Y:S05]  /*84f0*/  @!P0 BRA `(.L_x_169) ;  /* 0x0000000c00388947 */ /* 0x000fea0003800000 */
[----:B------:R-:W0:Y:S01]  /*8500*/  LDC R5, c[0x0][0x28c] ;  /* 0x0000a300ff057b82 */ /* 0x000e220000000800 */
[----:B------:R-:W-:Y:S01]  /*8510*/  ULDC UR5, c[0x0][0x600] ;  /* 0x0001800000057ab9 */ /* 0x000fe20000000800 */
[----:B------:R-:W-:Y:S01]  /*8520*/  ULDC UR4, c[0x0][0xc] ;  /* 0x0000030000047ab9 */ /* 0x000fe20000000800 */
[----:B------:R-:W-:Y:S01]  /*8530*/  UIADD3 UR16, UR5, -0x1, URZ ;  /* 0xffffffff05107890 */ /* 0x000fe2000fffe03f */
[C---:B------:R-:W-:Y:S01]  /*8540*/  LOP3.LUT P2, RZ, R0.reuse, 0x7f, RZ, 0xc0, !PT ;  /* 0x0000007f00ff7812 */ /* 0x040fe2000784c0ff */
[----:B------:R-:W-:Y:S01]  /*8550*/  ULDC UR6, c[0x0][0x658] ;  /* 0x0001960000067ab9 */ /* 0x000fe20000000800 */
[----:B------:R-:W-:Y:S01]  /*8560*/  ULDC UR5, c[0x0][0x10] ;  /* 0x0000040000057ab9 */ /* 0x000fe20000000800 */
[----:B------:R-:W-:Y:S01]  /*8570*/  UMOV UR7, 0xffffffff ;  /* 0xffffffff00077882 */ /* 0x000fe20000000000 */
[----:B------:R-:W-:Y:S01]  /*8580*/  UMOV UR8, 0x1 ;  /* 0x0000000100087882 */ /* 0x000fe20000000000 */
[----:B------:R-:W-:Y:S01]  /*8590*/  UIMAD.WIDE.U32 UR4, UR4, UR5, URZ ;  /* 0x00000005040472a5 */ /* 0x000fe2000f8e003f */
[----:B------:R-:W-:Y:S01]  /*85a0*/  LOP3.LUT P0, RZ, R0, 0x1f, RZ, 0xc0, !PT ;  /* 0x0000001f00ff7812 */ /* 0x000fe2000780c0ff */
[----:B------:R-:W-:Y:S01]  /*85b0*/  USHF.L.U32 UR7, UR7, UR6, URZ ;  /* 0x0000000607077299 */ /* 0x000fe2000800063f */
[----:B------:R-:W-:Y:S01]  /*85c0*/  BSSY B0, `(.L_x_169) ;  /* 0x00000c1000007945 */ /* 0x000fe20003800000 */
[----:B------:R-:W-:Y:S01]  /*85d0*/  USHF.L.U32 UR18, UR8, UR6, URZ ;  /* 0x0000000608127299 */ /* 0x000fe2000800063f */
[----:B------:R-:W-:Y:S01]  /*85e0*/  IMAD.MOV.U32 R15, RZ, RZ, 0x1 ;  /* 0x00000001ff0f7424 */ /* 0x000fe200078e00ff */
[----:B------:R-:W-:Y:S01]  /*85f0*/  LOP3.LUT R16, R4, 0x2, RZ, 0xfc, !PT ;  /* 0x0000000204107812 */ /* 0x000fe200078efcff */
[----:B------:R-:W-:Y:S01]  /*8600*/  ULDC UR6, c[0x0][0x14] ;  /* 0x0000050000067ab9 */ /* 0x000fe20000000800 */
[----:B------:R-:W-:Y:S01]  /*8610*/  PLOP3.LUT P0, PT, P0, P2, PT, 0x8a, 0x0 ;  /* 0x000000000000781c */ /* 0x000fe20000705172 */
[----:B------:R-:W-:Y:S01]  /*8620*/  UIMAD.WIDE.U32 UR20, UR4, UR6, URZ ;  /* 0x00000006041472a5 */ /* 0x000fe2000f8e003f */
[----:B------:R-:W-:Y:S01]  /*8630*/  IMAD.MOV.U32 R13, RZ, RZ, RZ ;  /* 0x000000ffff0d7224 */ /* 0x000fe200078e00ff */
[----:B------:R-:W-:-:S02]  /*8640*/  UIMAD UR13, UR5, UR6, URZ ;  /* 0x00000006050d72a4 */ /* 0x000fc4000f8e023f */
[----:B------:R-:W-:Y:S01]  /*8650*/  ULOP3.LUT UR17, URZ, UR7, URZ, 0x33, !UPT ;  /* 0x000000073f117292 */ /* 0x000fe2000f8e333f */
[----:B0-----:R-:W-:Y:S01]  /*8660*/  VIADD R5, R5, 0x3f ;  /* 0x0000003f05057836 */ /* 0x001fe20000000000 */
[----:B------:R-:W-:Y:S01]  /*8670*/  UIADD3 UR13, UR21, UR13, URZ ;  /* 0x0000000d150d7290 */ /* 0x000fe2000fffe03f */
[----:B------:R-:W-:-:S03]  /*8680*/  ULDC.64 UR22, c[0x0][0x198] ;  /* 0x0000660000167ab9 */ /* 0x000fc60000000a00 */
[----:B------:R-:W-:-:S04]  /*8690*/  SHF.R.S32.HI R8, RZ, 0x1f, R5 ;  /* 0x0000001fff087819 */ /* 0x000fc80000011405 */
[----:B------:R-:W-:Y:S01]  /*86a0*/  LEA.HI R8, R8, R5, RZ, 0x6 ;  /* 0x0000000508087211 */ /* 0x000fe200078f30ff */
[----:B------:R-:W-:-:S03]  /*86b0*/  IMAD.MOV.U32 R5, RZ, RZ, 0x1 ;  /* 0x00000001ff057424 */ /* 0x000fc600078e00ff */
[----:B------:R-:W-:-:S05]  /*86c0*/  SHF.R.S32.HI R12, RZ, 0x6, R8 ;  /* 0x00000006ff0c7819 */ /* 0x000fca0000011408 */
[----:B------:R-:W-:-:S07]  /*86d0*/  VIADD R0, R12, 0x1 ;  /* 0x000000010c007836 */ /* 0x000fce0000000000 */
.L_x_181:
[----:B------:R-:W-:-:S03]  /*86e0*/  UMOV UR4, 0xffffffff ;  /* 0xffffffff00047882 */ /* 0x000fc60000000000 */
[----:B------:R-:W-:Y:S05]  /*86f0*/  BRA.DIV UR4, `(.L_x_170) ;  /* 0x0000001204147947 */ /* 0x000fea000b800000 */
[----:B------:R-:W-:-:S13]  /*8700*/  ELECT P1, URZ, PT ;  /* 0x00000000003f782f */ /* 0x000fda0003820000 */
.L_x_195:
[----:B------:R-:W0:Y:S01]  /*8710*/  LDC R7, c[0x0][0x28c] ;  /* 0x0000a300ff077b82 */ /* 0x000e220000000800 */
[----:B------:R-:W-:Y:S01]  /*8720*/  BSSY B1, `(.L_x_171) ;  /* 0x0000037000017945 */ /* 0x000fe20003800000 */
[----:B0-----:R-:W-:-:S13]  /*8730*/  ISETP.LT.OR P1, PT, R7, 0x1, !P1 ;  /* 0x000000010700780c */ /* 0x001fda0004f21670 */
[----:B------:R-:W-:Y:S05]  /*8740*/  @P1 BRA `(.L_x_172) ;  /* 0x0000000000d01947 */ /* 0x000fea0003800000 */
[----:B------:R-:W-:Y:S02]  /*8750*/  IMAD.SHL.U32 R14, R14, 0x40, RZ ;  /* 0x000000400e0e7824 */ /* 0x000fe400078e00ff */
[----:B------:R-:W-:Y:S02]  /*8760*/  IMAD.SHL.U32 R17, R11, 0x100, RZ ;  /* 0x000001000b117824 */ /* 0x000fe400078e00ff */
[----:B------:R-:W-:Y:S02]  /*8770*/  IMAD.MOV.U32 R20, RZ, RZ, RZ ;  /* 0x000000ffff147224 */ /* 0x000fe400078e00ff */
[----:B------:R-:W-:Y:S02]  /*8780*/  IMAD.MOV.U32 R7, RZ, RZ, R0 ;  /* 0x000000ffff077224 */ /* 0x000fe400078e0000 */
[----:B------:R-:W-:Y:S02]  /*8790*/  IMAD.MOV.U32 R8, RZ, RZ, R5 ;  /* 0x000000ffff087224 */ /* 0x000fe400078e0005 */
[----:B------:R-:W-:-:S07]  /*87a0*/  IMAD.MOV.U32 R9, RZ, RZ, R13 ;  /* 0x000000ffff097224 */ /* 0x000fce00078e000d */
.L_x_176:
[----:B------:R-:W0:Y:S01]  /*87b0*/  S2R R11, SR_CgaCtaId ;  /* 0x00000000000b7919 */ /* 0x000e220000008800 */
[----:B------:R-:W-:-:S04]  /*87c0*/  MOV R10, 0x400 ;  /* 0x00000400000a7802 */ /* 0x000fc80000000f00 */
[----:B0-----:R-:W-:Y:S02]  /*87d0*/  LEA R18, R11, R10, 0x18 ;  /* 0x0000000a0b127211 */ /* 0x001fe400078ec0ff */
[----:B------:R-:W-:Y:S01]  /*87e0*/  SHF.L.U32 R10, R8, 0x1f, RZ ;  /* 0x0000001f080a7819 */ /* 0x000fe200000006ff */
[----:B------:R-:W0:Y:S02]  /*87f0*/  @!P2 LDC R11, c[0x0][0x500] ;  /* 0x00014000ff0bab82 */ /* 0x000e240000000800 */
[----:B------:R-:W-:-:S04]  /*8800*/  IMAD R19, R9, 0x8, R18 ;  /* 0x0000000809137824 */ /* 0x000fc800078e0212 */
[----:B------:R-:W1:Y:S02]  /*8810*/  SYNCS.PHASECHK.TRANS64.TRYWAIT P1, [R19+URZ+0x38], R10 ;  /* 0x0000380a130075a7 */ /* 0x000e64000802017f */
[----:B-1----:R-:W-:Y:S05]  /*8820*/  @!P1 BRA `(.L_x_173) ;  /* 0x0000000c00e89947 */ /* 0x002fea0003800000 */
.L_x_196:
[----:B-1----:R-:W-:Y:S01]  /*8830*/  PRMT R10, R16, 0x9910, RZ ;  /* 0x00009910100a7816 */ /* 0x002fe200000000ff */
[----:B0-----:R0:W-:Y:S03]  /*8840*/  @!P2 SYNCS.ARRIVE.TRANS64 RZ, [R19+URZ], R11 ;  /* 0x0000000b13ffa9a7 */ /* 0x0011e6000800003f */
[----:B------:R-:W-:-:S13]  /*8850*/  ISETP.NE.AND P1, PT, R10, 0x2, PT ;  /* 0x000000020a00780c */ /* 0x000fda0003f25270 */
[----:B0-----:R-:W-:Y:S05]  /*8860*/  @P1 BRA `(.L_x_174) ;  /* 0x0000000000041947 */ /* 0x001fea0003800000 */
[----:B------:R-:W-:Y:S01]  /*8870*/  BPT.TRAP 0x1 ;  /* 0x000000040000795c */ /* 0x000fe20000300000 */
.L_x_174:
[----:B------:R-:W-:Y:S05]  /*8880*/  @P0 BRA `(.L_x_175) ;  /* 0x0000000000040947 */ /* 0x000fea0003800000 */
[----:B------:R-:W-:Y:S01]  /*8890*/  BPT.TRAP 0x1 ;  /* 0x000000040000795c */ /* 0x000fe20000300000 */
.L_x_175:
[--C-:B------:R-:W-:Y:S01]  /*88a0*/  IMAD R10, R9, 0x4000, R18.reuse ;  /* 0x00004000090a7824 */ /* 0x100fe200078e0212 */
[----:B------:R-:W-:Y:S01]  /*88b0*/  R2UR UR9, R19 ;  /* 0x00000000130972ca */ /* 0x000fe200000e0000 */
[----:B------:R-:W-:Y:S01]  /*88c0*/  IMAD R18, R9, 0x1000, R18 ;  /* 0x0000100009127824 */ /* 0x000fe200078e0212 */
[----:B------:R-:W-:Y:S01]  /*88d0*/  UIADD3 UR4, UP0, UR22, 0xf0, URZ ;  /* 0x000000f016047890 */ /* 0x000fe2000ff1e03f */
[----:B------:R-:W-:Y:S01]  /*88e0*/  VIADD R7, R7, 0xffffffff ;  /* 0xffffffff07077836 */ /* 0x000fe20000000000 */
[----:B------:R-:W-:Y:S01]  /*88f0*/  R2UR UR5, R10 ;  /* 0x000000000a0572ca */ /* 0x000fe200000e0000 */
[----:B------:R-:W-:Y:S01]  /*8900*/  UIADD3 UR24, UP1, UR22, 0x1f0, URZ ;  /* 0x000001f016187890 */ /* 0x000fe2000ff3e03f */
[----:B------:R-:W-:Y:S01]  /*8910*/  R2UR UR8, R18 ;  /* 0x00000000120872ca */ /* 0x000fe200000e0000 */
[----:B------:R-:W-:Y:S01]  /*8920*/  VIADD R9, R9, 0x1 ;  /* 0x0000000109097836 */ /* 0x000fe20000000000 */
[----:B------:R-:W-:Y:S01]  /*8930*/  R2UR UR11, R17 ;  /* 0x00000000110b72ca */ /* 0x000fe200000e0000 */
[----:B------:R-:W-:Y:S01]  /*8940*/  UIADD3.X UR25, URZ, UR23, URZ, UP1, !UPT ;  /* 0x000000173f197290 */ /* 0x000fe20008ffe43f */
[----:B------:R-:W-:Y:S01]  /*8950*/  R2UR UR10, R20 ;  /* 0x00000000140a72ca */ /* 0x000fe200000e0000 */
[----:B------:R-:W-:Y:S01]  /*8960*/  UMOV UR6, 0x0 ;  /* 0x0000000000067882 */ /* 0x000fe20000000000 */
[----:B------:R-:W-:Y:S01]  /*8970*/  R2UR UR12, R6 ;  /* 0x00000000060c72ca */ /* 0x000fe200000e0000 */
[----:B------:R-:W-:Y:S01]  /*8980*/  UMOV UR7, 0x10000000 ;  /* 0x1000000000077882 */ /* 0x000fe20000000000 */
[----:B------:R-:W-:Y:S01]  /*8990*/  R2UR UR19, R14 ;  /* 0x000000000e1372ca */ /* 0x000fe200000e0000 */
[----:B------:R-:W-:Y:S01]  /*89a0*/  VIADD R20, R20, 0x40 ;  /* 0x0000004014147836 */ /* 0x000fe20000000000 */
[----:B------:R-:W-:Y:S01]  /*89b0*/  ISETP.GT.AND P4, PT, R7, 0x1, PT ;  /* 0x000000010700780c */ /* 0x000fe20003f84270 */
[----:B------:R-:W-:Y:S01]  /*89c0*/  UIADD3 UR14, UR5, 0x180, URZ ;  /* 0x00000180050e7890 */ /* 0x000fe2000fffe03f */
[----:B------:R-:W-:Y:S01]  /*89d0*/  ISETP.NE.AND P1, PT, R9, 0x7, PT ;  /* 0x000000070900780c */ /* 0x000fe20003f25270 */
[----:B------:R-:W-:-:S02]  /*89e0*/  UIADD3.X UR5, URZ, UR23, URZ, UP0, !UPT ;  /* 0x000000173f057290 */ /* 0x000fc400087fe43f */
[----:B------:R-:W-:Y:S01]  /*89f0*/  UIADD3 UR15, UR8, 0x1c180, URZ ;  /* 0x0001c180080f7890 */ /* 0x000fe2000fffe03f */
[----:B------:R-:W-:Y:S02]  /*8a00*/  SEL R11, RZ, 0x1, P1 ;  /* 0x00000001ff0b7807 */ /* 0x000fe40000800000 */
[----:B------:R-:W-:Y:S01]  /*8a10*/  UMOV UR8, UR14 ;  /* 0x0000000e00087c82 */ /* 0x000fe20008000000 */
[----:B------:R-:W-:Y:S02]  /*8a20*/  SEL R9, R9, RZ, P1 ;  /* 0x000000ff09097207 */ /* 0x000fe40000800000 */
[----:B------:R-:W-:Y:S01]  /*8a30*/  LOP3.LUT R8, R8, R11, RZ, 0x3c, !PT ;  /* 0x0000000b08087212 */ /* 0x000fe200078e3cff */
[----:B------:R0:W-:Y:S02]  /*8a40*/  UTMALDG.3D [UR8], [UR4], desc[UR6] ;  /* 0x00000608040075b4 */ /* 0x0001e40008011000 */
[----:B0-----:R-:W-:Y:S01]  /*8a50*/  UMOV UR8, UR15 ;  /* 0x0000000f00087c82 */ /* 0x001fe20008000000 */
[----:B------:R-:W-:-:S02]  /*8a60*/  UMOV UR11, UR19 ;  /* 0x00000013000b7c82 */ /* 0x000fc40008000000 */
[----:B------:R0:W-:Y:S02]  /*8a70*/  UTMALDG.3D [UR8], [UR24], desc[UR6] ;  /* 0x00000608180075b4 */ /* 0x0001e40008011000 */
[----:B0-----:R-:W-:Y:S05]  /*8a80*/  @P4 BRA `(.L_x_176) ;  /* 0xfffffffc00484947 */ /* 0x001fea000383ffff */
.L_x_172:
[----:B------:R-:W-:Y:S05]  /*8a90*/  BSYNC B1 ;  /* 0x0000000000017941 */ /* 0x000fea0003800000 */
.L_x_171:
[----:B------:R-:W-:Y:S01]  /*8aa0*/  LOP3.LUT P5, RZ, R15, 0xff, RZ, 0xc0, !PT ;  /* 0x000000ff0fff7812 */ /* 0x000fe200078ac0ff */
[C---:B------:R-:W-:Y:S01]  /*8ab0*/  IMAD.IADD R13, R12.reuse, 0x1, R13 ;  /* 0x000000010c0d7824 */ /* 0x040fe200078e020d */
[----:B------:R-:W-:Y:S01]  /*8ac0*/  ULDC.64 UR4, c[0x0][0x650] ;  /* 0x0001940000047ab9 */ /* 0x000fe20000000a00 */
[C---:B------:R-:W-:Y:S01]  /*8ad0*/  ISETP.GE.U32.AND P4, PT, R12.reuse, 0x7, PT ;  /* 0x000000070c00780c */ /* 0x040fe20003f86070 */
[----:B------:R-:W-:Y:S01]  /*8ae0*/  BSSY B1, `(.L_x_177) ;  /* 0x000006c000017945 */ /* 0x000fe20003800000 */
[C---:B------:R-:W-:Y:S01]  /*8af0*/  IMAD.WIDE.U32 R6, R13.reuse, 0x24924925, RZ ;  /* 0x249249250d067825 */ /* 0x040fe200078e00ff */
[----:B------:R-:W-:Y:S02]  /*8b00*/  ISETP.GT.U32.AND P1, PT, R13, 0x6, PT ;  /* 0x000000060d00780c */ /* 0x000fe40003f24070 */
[----:B------:R-:W-:Y:S01]  /*8b10*/  PRMT R15, RZ, 0x7610, R15 ;  /* 0x00007610ff0f7816 */ /* 0x000fe2000000000f */
[----:B------:R-:W-:Y:S01]  /*8b20*/  IMAD.MOV.U32 R11, RZ, RZ, -0x1 ;  /* 0xffffffffff0b7424 */ /* 0x000fe200078e00ff */
[----:B------:R-:W-:Y:S01]  /*8b30*/  ISETP.LT.U32.AND P1, PT, R12, 0x7, P1 ;  /* 0x000000070c00780c */ /* 0x000fe20000f21070 */
[----:B------:R-:W-:-:S02]  /*8b40*/  IMAD.MOV.U32 R14, RZ, RZ, -0x1 ;  /* 0xffffffffff0e7424 */ /* 0x000fc400078e00ff */
[----:B------:R-:W0:Y:S01]  /*8b50*/  @P5 S2R R9, SR_CgaCtaId ;  /* 0x0000000000095919 */ /* 0x000e220000008800 */
[----:B------:R-:W-:Y:S02]  /*8b60*/  SEL R6, RZ, 0x1, !P1 ;  /* 0x00000001ff067807 */ /* 0x000fe40004800000 */
[----:B------:R-:W-:Y:S02]  /*8b70*/  IADD3 R2, P1, R2, UR20, RZ ;  /* 0x0000001402027c10 */ /* 0x000fe4000ff3e0ff */
[----:B------:R-:W-:Y:S02]  /*8b80*/  @P5 MOV R8, 0x400 ;  /* 0x0000040000085802 */ /* 0x000fe40000000f00 */
[----:B------:R-:W-:Y:S02]  /*8b90*/  IADD3.X R3, R3, UR13, RZ, P1, !PT ;  /* 0x0000000d03037c10 */ /* 0x000fe40008ffe4ff */
[----:B------:R-:W-:Y:S02]  /*8ba0*/  ISETP.GE.U32.AND P1, PT, R2, UR4, PT ;  /* 0x0000000402007c0c */ /* 0x000fe4000bf26070 */
[----:B------:R-:W-:-:S02]  /*8bb0*/  LOP3.LUT R5, R5, R6, RZ, 0x3c, !PT ;  /* 0x0000000605057212 */ /* 0x000fc400078e3cff */
[----:B------:R-:W-:Y:S02]  /*8bc0*/  ISETP.GE.U32.AND.EX P1, PT, R3, UR5, PT, P1 ;  /* 0x0000000503007c0c */ /* 0x000fe4000bf26110 */
[----:B0-----:R-:W-:Y:S01]  /*8bd0*/  @P5 LEA R8, R9, R8, 0x18 ;  /* 0x0000000809085211 */ /* 0x001fe200078ec0ff */
[----:B------:R-:W-:-:S03]  /*8be0*/  IMAD.IADD R9, R13, 0x1, -R7 ;  /* 0x000000010d097824 */ /* 0x000fc600078e0a07 */
[----:B------:R0:W-:Y:S02]  /*8bf0*/  @P5 SYNCS.ARRIVE.TRANS64.A1T0 RZ, [R8+URZ+0x88], RZ ;  /* 0x000088ff08ff59a7 */ /* 0x0001e4000810003f */
[----:B------:R-:W-:Y:S02]  /*8c00*/  LEA.HI R9, R9, R7, RZ, 0x1f ;  /* 0x0000000709097211 */ /* 0x000fe400078ff8ff */
[----:B------:R-:W-:Y:S02]  /*8c10*/  PRMT R7, RZ, 0x7610, R7 ;  /* 0x00007610ff077816 */ /* 0x000fe40000000007 */
[----:B------:R-:W-:-:S04]  /*8c20*/  SHF.R.U32.HI R6, RZ, 0x2, R9 ;  /* 0x00000002ff067819 */ /* 0x000fc80000011609 */
[----:B------:R-:W-:Y:S01]  /*8c30*/  @P4 LOP3.LUT R5, R5, 0x1, R6, 0x78, !PT ;  /* 0x0000000105054812 */ /* 0x000fe200078e7806 */
[----:B------:R-:W-:Y:S02]  /*8c40*/  IMAD R13, R6, -0x7, R13 ;  /* 0xfffffff9060d7824 */ /* 0x000fe400078e020d */
[----:B------:R-:W-:Y:S01]  /*8c50*/  IMAD.MOV.U32 R6, RZ, RZ, -0x1 ;  /* 0xffffffffff067424 */ /* 0x000fe200078e00ff */
[----:B0-----:R-:W-:Y:S06]  /*8c60*/  @P1 BRA `(.L_x_178) ;  /* 0x00000004004c1947 */ /* 0x001fec0003800000 */
[----:B------:R-:W-:Y:S01]  /*8c70*/  ULDC.64 UR4, c[0x0][0x628] ;  /* 0x00018a0000047ab9 */ /* 0x000fe20000000a00 */
[----:B------:R-:W0:Y:S01]  /*8c80*/  S2R R17, SR_CTAID.X ;  /* 0x0000000000117919 */ /* 0x000e220000002500 */
[----:B------:R-:W-:Y:S01]  /*8c90*/  ISETP.NE.U32.AND P1, PT, RZ, UR4, PT ;  /* 0x00000004ff007c0c */ /* 0x000fe2000bf25070 */
[----:B------:R-:W-:Y:S01]  /*8ca0*/  ULDC UR7, c[0x0][0x630] ;  /* 0x00018c0000077ab9 */ /* 0x000fe20000000800 */
[----:B------:R-:W-:Y:S01]  /*8cb0*/  IMAD.MOV.U32 R6, RZ, RZ, R2 ;  /* 0x000000ffff067224 */ /* 0x000fe200078e0002 */
[----:B------:R-:W1:Y:S01]  /*8cc0*/  S2R R14, SR_CTAID.Y ;  /* 0x00000000000e7919 */ /* 0x000e620000002600 */
[----:B------:R-:W-:Y:S01]  /*8cd0*/  ISETP.NE.AND.EX P1, PT, RZ, UR5, PT, P1 ;  /* 0x00000005ff007c0c */ /* 0x000fe2000bf25310 */
[----:B------:R-:W-:-:S12]  /*8ce0*/  IMAD.MOV.U32 R7, RZ, RZ, R3 ;  /* 0x000000ffff077224 */ /* 0x000fd800078e0003 */
[----:B------:R-:W-:Y:S05]  /*8cf0*/  @!P1 BRA `(.L_x_179) ;  /* 0x0000000000289947 */ /* 0x000fea0003800000 */
[----:B------:R-:W-:Y:S02]  /*8d00*/  ULDC UR6, c[0x0][0x634] ;  /* 0x00018d0000067ab9 */ /* 0x000fe40000000800 */
[----:B------:R-:W-:-:S05]  /*8d10*/  IADD3 R11, P1, R2, UR6, RZ ;  /* 0x00000006020b7c10 */ /* 0x000fca000ff3e0ff */
[----:B------:R-:W-:-:S04]  /*8d20*/  IMAD.X R19, RZ, RZ, R3, P1 ;  /* 0x000000ffff137224 */ /* 0x000fc800008e0603 */
[----:B------:R-:W-:-:S04]  /*8d30*/  IMAD.WIDE.U32 R8, R19, UR4, RZ ;  /* 0x0000000413087c25 */ /* 0x000fc8000f8e00ff */
[----:B------:R-:W-:-:S04]  /*8d40*/  IMAD.WIDE.U32 R8, P1, R11, UR5, R8 ;  /* 0x000000050b087c25 */ /* 0x000fc8000f820008 */
[----:B------:R-:W-:-:S04]  /*8d50*/  IMAD.WIDE.U32 R10, R11, UR4, RZ ;  /* 0x000000040b0a7c25 */ /* 0x000fc8000f8e00ff */
[----:B------:R-:W-:Y:S01]  /*8d60*/  IMAD.X R7, RZ, RZ, RZ, P1 ;  /* 0x000000ffff077224 */ /* 0x000fe200008e06ff */
[----:B------:R-:W-:Y:S01]  /*8d70*/  IADD3 RZ, P1, R11, R8, RZ ;  /* 0x000000080bff7210 */ /* 0x000fe20007f3e0ff */
[----:B------:R-:W-:-:S04]  /*8d80*/  IMAD.MOV.U32 R6, RZ, RZ, R9 ;  /* 0x000000ffff067224 */ /* 0x000fc800078e0009 */
[----:B------:R-:W-:-:S08]  /*8d90*/  IMAD.WIDE.U32.X R6, R19, UR5, R6, P1 ;  /* 0x0000000513067c25 */ /* 0x000fd000088e0406 */
.L_x_179:
[--C-:B------:R-:W-:Y:S01]  /*8da0*/  SHF.R.U64 R10, R6, UR7, R7.reuse ;  /* 0x00000007060a7c19 */ /* 0x100fe20008001207 */
[----:B------:R-:W-:Y:S01]  /*8db0*/  ULDC.64 UR4, c[0x0][0x620] ;  /* 0x0001880000047ab9 */ /* 0x000fe20000000a00 */
[----:B------:R-:W-:Y:S01]  /*8dc0*/  SHF.R.U32.HI R6, RZ, UR7, R7 ;  /* 0x00000007ff067c19 */ /* 0x000fe20008011607 */
[----:B------:R-:W2:Y:S01]  /*8dd0*/  LDC R22, c[0x0][0x144] ;  /* 0x00005100ff167b82 */ /* 0x000ea20000000800 */
[----:B------:R-:W-:Y:S01]  /*8de0*/  IADD3 R9, P1, RZ, -R10, RZ ;  /* 0x8000000aff097210 */ /* 0x000fe20007f3e0ff */
[----:B------:R-:W-:Y:S01]  /*8df0*/  ULDC.64 UR8, c[0x0][0x640] ;  /* 0x0001900000087ab9 */ /* 0x000fe20000000a00 */
[----:B0-----:R-:W-:Y:S01]  /*8e00*/  I2FP.F32.U32 R11, R17 ;  /* 0x00000011000b7245 */ /* 0x001fe20000201000 */
[----:B------:R-:W-:Y:S02]  /*8e10*/  ULDC UR6, c[0x0][0x608] ;  /* 0x0001820000067ab9 */ /* 0x000fe40000000800 */
[----:B------:R-:W-:Y:S01]  /*8e20*/  IMAD.X R6, RZ, RZ, ~R6, P1 ;  /* 0x000000ffff067224 */ /* 0x000fe200008e0e06 */
[----:B------:R-:W-:Y:S01]  /*8e30*/  ISETP.NE.U32.AND P1, PT, RZ, UR8, PT ;  /* 0x00000008ff007c0c */ /* 0x000fe2000bf25070 */
[----:B------:R-:W0:Y:S02]  /*8e40*/  LDC R19, c[0x0][0x148] ;  /* 0x00005200ff137b82 */ /* 0x000e240000000800 */
[----:B------:R-:W-:Y:S01]  /*8e50*/  IMAD R8, R6, UR4, RZ ;  /* 0x0000000406087c24 */ /* 0x000fe2000f8e02ff */
[----:B------:R-:W-:Y:S01]  /*8e60*/  ISETP.NE.AND.EX P1, PT, RZ, UR9, PT, P1 ;  /* 0x00000009ff007c0c */ /* 0x000fe2000bf25310 */
[----:B------:R-:W-:Y:S01]  /*8e70*/  IMAD.WIDE.U32 R6, R9, UR4, R2 ;  /* 0x0000000409067c25 */ /* 0x000fe2000f8e0002 */
[----:B------:R-:W-:-:S03]  /*8e80*/  ULDC UR4, c[0x0][0x150] ;  /* 0x0000540000047ab9 */ /* 0x000fc60000000800 */
[----:B------:R-:W-:Y:S02]  /*8e90*/  IMAD R9, R9, UR5, R8 ;  /* 0x0000000509097c24 */ /* 0x000fe4000f8e0208 */
[----:B------:R-:W-:Y:S01]  /*8ea0*/  FMUL R8, R11, UR4 ;  /* 0x000000040b087c20 */ /* 0x000fe20008400000 */
[----:B------:R-:W-:Y:S01]  /*8eb0*/  ULDC UR4, c[0x0][0x618] ;  /* 0x0001860000047ab9 */ /* 0x000fe20000000800 */
[----:B------:R-:W-:Y:S01]  /*8ec0*/  ULDC UR5, c[0x0][0x154] ;  /* 0x0000550000057ab9 */ /* 0x000fe20000000800 */
[----:B------:R-:W-:-:S03]  /*8ed0*/  IMAD.IADD R7, R7, 0x1, R9 ;  /* 0x0000000107077824 */ /* 0x000fc600078e0209 */
[----:B------:R-:W3:Y:S02]  /*8ee0*/  F2I.U32.TRUNC.NTZ R8, R8 ;  /* 0x0000000800087305 */ /* 0x000ee4000020f000 */
[----:B------:R-:W-:Y:S02]  /*8ef0*/  SHF.R.U64 R11, R6, UR4, R7 ;  /* 0x00000004060b7c19 */ /* 0x000fe40008001207 */
[----:B-1----:R-:W-:-:S05]  /*8f00*/  I2FP.F32.U32 R6, R14 ;  /* 0x0000000e00067245 */ /* 0x002fca0000201000 */
[----:B------:R-:W-:Y:S01]  /*8f10*/  FMUL R21, R6, UR5 ;  /* 0x0000000506157c20 */ /* 0x000fe20008400000 */
[----:B------:R-:W-:Y:S01]  /*8f20*/  SHF.R.U32.HI R6, RZ, UR4, R7 ;  /* 0x00000004ff067c19 */ /* 0x000fe20008011607 */
[----:B------:R-:W-:-:S03]  /*8f30*/  ULDC UR4, c[0x0][0x658] ;  /* 0x0001960000047ab9 */ /* 0x000fc60000000800 */
[--C-:B------:R-:W-:Y:S01]  /*8f40*/  SHF.R.U64 R20, R11, UR6, R6.reuse ;  /* 0x000000060b147c19 */ /* 0x100fe20008001206 */
[----:B------:R-:W1:Y:S01]  /*8f50*/  F2I.U32.TRUNC.NTZ R21, R21 ;  /* 0x0000001500157305 */ /* 0x000e62000020f000 */
[----:B------:R-:W-:Y:S01]  /*8f60*/  SHF.R.U32.HI R7, RZ, UR6, R6 ;  /* 0x00000006ff077c19 */ /* 0x000fe20008011606 */
[----:B---3--:R-:W-:-:S03]  /*8f70*/  IMAD.MOV R8, RZ, RZ, -R8 ;  /* 0x000000ffff087224 */ /* 0x008fc600078e0a08 */
[----:B------:R-:W-:Y:S01]  /*8f80*/  SHF.R.U64 R18, R20, UR4, R7 ;  /* 0x0000000414127c19 */ /* 0x000fe20008001207 */
[----:B--2---:R-:W-:Y:S01]  /*8f90*/  IMAD R17, R22, R8, R17 ;  /* 0x0000000816117224 */ /* 0x004fe200078e0211 */
[----:B------:R-:W-:-:S03]  /*8fa0*/  SHF.R.U32.HI R23, RZ, UR4, R7 ;  /* 0x00000004ff177c19 */ /* 0x000fc60008011607 */
[----:B------:R-:W-:Y:S02]  /*8fb0*/  IMAD.MOV.U32 R6, RZ, RZ, R18 ;  /* 0x000000ffff067224 */ /* 0x000fe400078e0012 */
[----:B------:R-:W-:Y:S01]  /*8fc0*/  IMAD.MOV.U32 R7, RZ, RZ, R23 ;  /* 0x000000ffff077224 */ /* 0x000fe200078e0017 */
[----:B-1----:R-:W-:Y:S06]  /*8fd0*/  @!P1 BRA `(.L_x_180) ;  /* 0x0000000000289947 */ /* 0x002fec0003800000 */
[----:B------:R-:W-:Y:S02]  /*8fe0*/  ULDC UR4, c[0x0][0x64c] ;  /* 0x0001930000047ab9 */ /* 0x000fe40000000800 */
[----:B------:R-:W-:-:S05]  /*8ff0*/  IADD3 R7, P1, R18, UR4, RZ ;  /* 0x0000000412077c10 */ /* 0x000fca000ff3e0ff */
[----:B------:R-:W-:-:S04]  /*9000*/  IMAD.X R23, RZ, RZ, R23, P1 ;  /* 0x000000ffff177224 */ /* 0x000fc800008e0617 */
[----:B------:R-:W-:-:S04]  /*9010*/  IMAD.WIDE.U32 R8, R23, UR8, RZ ;  /* 0x0000000817087c25 */ /* 0x000fc8000f8e00ff */
[----:B------:R-:W-:-:S04]  /*9020*/  IMAD.WIDE.U32 R8, P1, R7, UR9, R8 ;  /* 0x0000000907087c25 */ /* 0x000fc8000f820008 */
[----:B------:R-:W-:-:S04]  /*9030*/  IMAD.WIDE.U32 R6, R7, UR8, RZ ;  /* 0x0000000807067c25 */ /* 0x000fc8000f8e00ff */
[----:B------:R-:W-:Y:S01]  /*9040*/  IMAD.MOV.U32 R6, RZ, RZ, R9 ;  /* 0x000000ffff067224 */ /* 0x000fe200078e0009 */
[----:B------:R-:W-:Y:S01]  /*9050*/  IADD3 RZ, P4, R7, R8, RZ ;  /* 0x0000000807ff7210 */ /* 0x000fe20007f9e0ff */
[----:B------:R-:W-:-:S04]  /*9060*/  IMAD.X R7, RZ, RZ, RZ, P1 ;  /* 0x000000ffff077224 */ /* 0x000fc800008e06ff */
[----:B------:R-:W-:-:S08]  /*9070*/  IMAD.WIDE.U32.X R6, R23, UR9, R6, P4 ;  /* 0x0000000917067c25 */ /* 0x000fd0000a0e0406 */
.L_x_180:
[----:B------:R-:W-:Y:S01]  /*9080*/  ULDC UR4, c[0x0][0x648] ;  /* 0x0001920000047ab9 */ /* 0x000fe20000000800 */
[----:B------:R-:W-:Y:S01]  /*9090*/  LOP3.LUT R20, R20, UR17, RZ, 0xc0, !PT ;  /* 0x0000001114147c12 */ /* 0x000fe2000f8ec0ff */
[----:B------:R-:W-:Y:S01]  /*90a0*/  IMAD.MOV R21, RZ, RZ, -R21 ;  /* 0x000000ffff157224 */ /* 0x000fe200078e0a15 */
[----:B------:R-:W-:Y:S01]  /*90b0*/  SHF.R.U64 R7, R6, UR4, R7 ;  /* 0x0000000406077c19 */ /* 0x000fe20008001207 */
[----:B------:R-:W-:Y:S01]  /*90c0*/  ULDC UR4, c[0x0][0x638] ;  /* 0x00018e0000047ab9 */ /* 0x000fe20000000800 */
[----:B------:R-:W-:Y:S01]  /*90d0*/  LOP3.LUT R11, R11, UR16, RZ, 0xc0, !PT ;  /* 0x000000100b0b7c12 */ /* 0x000fe2000f8ec0ff */
[----:B0-----:R-:W-:Y:S01]  /*90e0*/  @P3 IMAD R17, R19, R21, R14 ;  /* 0x0000001513113224 */ /* 0x001fe200078e020e */
[----:B------:R-:W-:Y:S01]  /*90f0*/  ULDC UR5, c[0x0][0x610] ;  /* 0x0001840000057ab9 */ /* 0x000fe20000000800 */
[----:B------:R-:W-:Y:S02]  /*9100*/  IMAD.MOV R9, RZ, RZ, -R7 ;  /* 0x000000ffff097224 */ /* 0x000fe400078e0a07 */
[----:B------:R-:W-:-:S02]  /*9110*/  IMAD R20, R7, UR18, R20 ;  /* 0x0000001207147c24 */ /* 0x000fc4000f8e0214 */
[----:B------:R-:W-:Y:S01]  /*9120*/  IMAD R18, R9, UR4, R18 ;  /* 0x0000000409127c24 */ /* 0x000fe2000f8e0212 */
[----:B------:R-:W-:Y:S01]  /*9130*/  ULDC UR4, c[0x0][0x600] ;  /* 0x0001800000047ab9 */ /* 0x000fe20000000800 */
[----:B------:R-:W-:Y:S02]  /*9140*/  IMAD R17, R20, UR5, R17 ;  /* 0x0000000514117c24 */ /* 0x000fe4000f8e0211 */
[----:B------:R-:W-:Y:S02]  /*9150*/  IMAD R18, R18, UR4, R11 ;  /* 0x0000000412127c24 */ /* 0x000fe4000f8e020b */
[----:B------:R-:W-:Y:S02]  /*9160*/  IMAD.MOV.U32 R7, RZ, RZ, 0x1 ;  /* 0x00000001ff077424 */ /* 0x000fe400078e00ff */
[----:B------:R-:W-:Y:S01]  /*9170*/  IMAD.MOV.U32 R6, RZ, RZ, R10 ;  /* 0x000000ffff067224 */ /* 0x000fe200078e000a */
[----:B------:R-:W-:Y:S02]  /*9180*/  SEL R14, R18, R17, !P3 ;  /* 0x00000011120e7207 */ /* 0x000fe40005800000 */
[----:B------:R-:W-:-:S07]  /*9190*/  SEL R11, R17, R18, !P3 ;  /* 0x00000012110b7207 */ /* 0x000fce0005800000 */
.L_x_178:
[----:B------:R-:W-:Y:S05]  /*91a0*/  BSYNC B1 ;  /* 0x0000000000017941 */ /* 0x000fea0003800000 */
.L_x_177:
[----:B------:R-:W-:-:S13]  /*91b0*/  LOP3.LUT P1, RZ, R7, 0xff, RZ, 0xc0, !PT ;  /* 0x000000ff07ff7812 */ /* 0x000fda000782c0ff */
[----:B------:R-:W-:Y:S05]  /*91c0*/  @P1 BRA `(.L_x_181) ;  /* 0xfffffff400441947 */ /* 0x000fea000383ffff */
[----:B------:R-:W-:Y:S05]  /*91d0*/  BSYNC B0 ;  /* 0x0000000000007941 */ /* 0x000fea0003800000 */
.L_x_169:
[----:B------:R-:W-:-:S03]  /*91e0*/  UMOV UR4, 0xffffffff ;  /* 0xffffffff00047882 */ /* 0x000fc60000000000 */
[----:B------:R-:W-:Y:S05]  /*91f0*/  BRA.DIV UR4, `(.L_x_182) ;  /* 0x0000000604887947 */ /* 0x000fea000b800000 */
[----:B------:R-:W-:-:S13]  /*9200*/  ELECT P0, URZ, PT ;  /* 0x00000000003f782f */ /* 0x000fda0003800000 */
.L_x_199:
[----:B------:R-:W-:Y:S04]  /*9210*/  BSSY B0, `(.L_x_183) ;  /* 0x0000046000007945 */ /* 0x000fe80003800000 */
[----:B------:R-:W-:Y:S05]  /*9220*/  @!P0 BRA `(.L_x_184) ;  /* 0x0000000400108947 */ /* 0x000fea0003800000 */
[----:B------:R-:W-:-:S04]  /*9230*/  LOP3.LUT R4, R4, 0x2, RZ, 0xfc, !PT ;  /* 0x0000000204047812 */ /* 0x000fc800078efcff */
[----:B------:R-:W-:-:S13]  /*9240*/  ISETP.NE.AND P0, PT, R4, 0x3, PT ;  /* 0x000000030400780c */ /* 0x000fda0003f05270 */
[----:B------:R-:W-:Y:S05]  /*9250*/  @!P0 BRA `(.L_x_185) ;  /* 0x0000000000048947 */ /* 0x000fea0003800000 */
[----:B------:R-:W-:Y:S01]  /*9260*/  BPT.TRAP 0x1 ;  /* 0x000000040000795c */ /* 0x000fe20000300000 */
.L_x_185:
[----:B------:R-:W0:Y:S01]  /*9270*/  S2R R3, SR_CgaCtaId ;  /* 0x0000000000037919 */ /* 0x000e220000008800 */
[----:B------:R-:W-:-:S04]  /*9280*/  MOV R0, 0x400 ;  /* 0x0000040000007802 */ /* 0x000fc80000000f00 */
[----:B0-----:R-:W-:Y:S02]  /*9290*/  LEA R0, R3, R0, 0x18 ;  /* 0x0000000003007211 */ /* 0x001fe400078ec0ff */
[----:B------:R-:W-:-:S03]  /*92a0*/  SHF.L.U32 R3, R5, 0x1f, RZ ;  /* 0x0000001f05037819 */ /* 0x000fc600000006ff */
[----:B------:R-:W-:-:S04]  /*92b0*/  VIADD R0, R0, 0x38 ;  /* 0x0000003800007836 */ /* 0x000fc80000000000 */
[C---:B------:R-:W-:Y:S02]  /*92c0*/  IMAD R6, R13.reuse, 0x8, R0 ;  /* 0x000000080d067824 */ /* 0x040fe400078e0200 */
[----:B------:R-:W-:Y:S02]  /*92d0*/  VIADD R13, R13, 0x1 ;  /* 0x000000010d0d7836 */ /* 0x000fe40000000000 */
[----:B------:R-:W0:Y:S03]  /*92e0*/  SYNCS.PHASECHK.TRANS64.TRYWAIT P0, [R6+URZ], R3 ;  /* 0x00000003060075a7 */ /* 0x000e26000800017f */
[----:B------:R-:W-:-:S04]  /*92f0*/  ISETP.NE.AND P1, PT, R13, 0x7, PT ;  /* 0x000000070d00780c */ /* 0x000fc80003f25270 */
[----:B------:R-:W-:Y:S02]  /*9300*/  SEL R2, RZ, 0x1, P1 ;  /* 0x00000001ff027807 */ /* 0x000fe40000800000 */
[----:B------:R-:W-:Y:S02]  /*9310*/  SEL R13, R13, RZ, P1 ;  /* 0x000000ff0d0d7207 */ /* 0x000fe40000800000 */
[----:B------:R-:W-:-:S03]  /*9320*/  LOP3.LUT R8, R5, R2, RZ, 0x3c, !PT ;  /* 0x0000000205087212 */ /* 0x000fc600078e3cff */
[----:B------:R-:W-:Y:S01]  /*9330*/  IMAD R7, R13, 0x8, R0 ;  /* 0x000000080d077824 */ /* 0x000fe200078e0200 */
[----:B------:R-:W-:Y:S01]  /*9340*/  SHF.L.U32 R4, R8, 0x1f, RZ ;  /* 0x0000001f08047819 */ /* 0x000fe200000006ff */
[----:B0-----:R-:W-:Y:S06]  /*9350*/  @!P0 BRA `(.L_x_186) ;  /* 0x0000000400548947 */ /* 0x001fec0003800000 */
.L_x_200:
[----:B------:R-:W1:Y:S01]  /*9360*/  SYNCS.PHASECHK.TRANS64.TRYWAIT P0, [R7+URZ], R4 ;  /* 0x00000004070075a7 */ /* 0x000e62000800017f */
[----:B------:R-:W-:-:S05]  /*9370*/  VIADD R2, R13, 0x1 ;  /* 0x000000010d027836 */ /* 0x000fca0000000000 */
[----:B------:R-:W-:-:S04]  /*9380*/  ISETP.NE.AND P1, PT, R2, 0x7, PT ;  /* 0x000000070200780c */ /* 0x000fc80003f25270 */
[----:B0-----:R-:W-:Y:S02]  /*9390*/  SEL R3, RZ, 0x1, P1 ;  /* 0x00000001ff037807 */ /* 0x001fe40000800000 */
[----:B------:R-:W-:Y:S02]  /*93a0*/  SEL R9, R2, RZ, P1 ;  /* 0x000000ff02097207 */ /* 0x000fe40000800000 */
[----:B------:R-:W-:-:S03]  /*93b0*/  LOP3.LUT R8, R8, R3, RZ, 0x3c, !PT ;  /* 0x0000000308087212 */ /* 0x000fc600078e3cff */
[----:B------:R-:W-:Y:S01]  /*93c0*/  IMAD R6, R9, 0x8, R0 ;  /* 0x0000000809067824 */ /* 0x000fe200078e0200 */
[----:B------:R-:W-:Y:S01]  /*93d0*/  SHF.L.U32 R5, R8, 0x1f, RZ ;  /* 0x0000001f08057819 */ /* 0x000fe200000006ff */
[----:B-1----:R-:W-:Y:S06]  /*93e0*/  @!P0 BRA `(.L_x_187) ;  /* 0x0000000400448947 */ /* 0x002fec0003800000 */
.L_x_201:
[----:B------:R-:W1:Y:S01]  /*93f0*/  SYNCS.PHASECHK.TRANS64.TRYWAIT P0, [R6+URZ], R5 ;  /* 0x00000005060075a7 */ /* 0x000e62000800017f */
[----:B------:R-:W-:-:S05]  /*9400*/  VIADD R2, R9, 0x1 ;  /* 0x0000000109027836 */ /* 0x000fca0000000000 */
[----:B------:R-:W-:-:S04]  /*9410*/  ISETP.NE.AND P1, PT, R2, 0x7, PT ;  /* 0x000000070200780c */ /* 0x000fc80003f25270 */
[----:B------:R-:W-:Y:S02]  /*9420*/  SEL R3, RZ, 0x1, P1 ;  /* 0x00000001ff037807 */ /* 0x000fe40000800000 */
[----:B0-----:R-:W-:Y:S02]  /*9430*/  SEL R7, R2, RZ, P1 ;  /* 0x000000ff02077207 */ /* 0x001fe40000800000 */
[----:B------:R-:W-:-:S03]  /*9440*/  LOP3.LUT R8, R8, R3, RZ, 0x3c, !PT ;  /* 0x0000000308087212 */ /* 0x000fc600078e3cff */
[----:B------:R-:W-:Y:S01]  /*9450*/  IMAD R9, R7, 0x8, R0 ;  /* 0x0000000807097824 */ /* 0x000fe200078e0200 */
[----:B------:R-:W-:Y:S01]  /*9460*/  SHF.L.U32 R4, R8, 0x1f, RZ ;  /* 0x0000001f08047819 */ /* 0x000fe200000006ff */
[----:B-1----:R-:W-:Y:S06]  /*9470*/  @!P0 BRA `(.L_x_188) ;  /* 0x0000000400348947 */ /* 0x002fec0003800000 */
.L_x_202:
[----:B------:R-:W1:Y:S01]  /*9480*/  SYNCS.PHASECHK.TRANS64.TRYWAIT P0, [R9+URZ], R4 ;  /* 0x00000004090075a7 */ /* 0x000e62000800017f */
[----:B------:R-:W-:-:S05]  /*9490*/  VIADD R2, R7, 0x1 ;  /* 0x0000000107027836 */ /* 0x000fca0000000000 */
[----:B------:R-:W-:-:S04]  /*94a0*/  ISETP.NE.AND P1, PT, R2, 0x7, PT ;  /* 0x000000070200780c */ /* 0x000fc80003f25270 */
[----:B------:R-:W-:Y:S02]  /*94b0*/  SEL R3, RZ, 0x1, P1 ;  /* 0x00000001ff037807 */ /* 0x000fe40000800000 */
[----:B------:R-:W-:Y:S02]  /*94c0*/  SEL R7, R2, RZ, P1 ;  /* 0x000000ff02077207 */ /* 0x000fe40000800000 */
[----:B------:R-:W-:-:S03]  /*94d0*/  LOP3.LUT R8, R8, R3, RZ, 0x3c, !PT ;  /* 0x0000000308087212 */ /* 0x000fc600078e3cff */
[----:B------:R-:W-:Y:S01]  /*94e0*/  IMAD R10, R7, 0x8, R0 ;  /* 0x00000008070a7824 */ /* 0x000fe200078e0200 */
[----:B0-----:R-:W-:Y:S01]  /*94f0*/  SHF.L.U32 R5, R8, 0x1f, RZ ;  /* 0x0000001f08057819 */ /* 0x001fe200000006ff */
[----:B-1----:R-:W-:Y:S06]  /*9500*/  @!P0 BRA `(.L_x_189) ;  /* 0x0000000400248947 */ /* 0x002fec0003800000 */
.L_x_203:
[----:B------:R-:W1:Y:S01]  /*9510*/  SYNCS.PHASECHK.TRANS64.TRYWAIT P0, [R10+URZ], R5 ;  /* 0x000000050a0075a7 */ /* 0x000e62000800017f */
[----:B------:R-:W-:-:S05]  /*9520*/  VIADD R2, R7, 0x1 ;  /* 0x0000000107027836 */ /* 0x000fca0000000000 */
[----:B------:R-:W-:-:S04]  /*9530*/  ISETP.NE.AND P1, PT, R2, 0x7, PT ;  /* 0x000000070200780c */ /* 0x000fc80003f25270 */
[----:B------:R-:W-:Y:S02]  /*9540*/  SEL R3, RZ, 0x1, P1 ;  /* 0x00000001ff037807 */ /* 0x000fe40000800000 */
[----:B------:R-:W-:Y:S02]  /*9550*/  SEL R7, R2, RZ, P1 ;  /* 0x000000ff02077207 */ /* 0x000fe40000800000 */
[----:B0-----:R-:W-:-:S03]  /*9560*/  LOP3.LUT R9, R8, R3, RZ, 0x3c, !PT ;  /* 0x0000000308097212 */ /* 0x001fc600078e3cff */
[----:B------:R-:W-:Y:S01]  /*9570*/  IMAD R11, R7, 0x8, R0 ;  /* 0x00000008070b7824 */ /* 0x000fe200078e0200 */
[----:B------:R-:W-:Y:S01]  /*9580*/  SHF.L.U32 R6, R9, 0x1f, RZ ;  /* 0x0000001f09067819 */ /* 0x000fe200000006ff */
[----:B-1----:R-:W-:Y:S06]  /*9590*/  @!P0 BRA `(.L_x_190) ;  /* 0x0000000400148947 */ /* 0x002fec0003800000 */
.L_x_204:
[----:B------:R-:W1:Y:S01]  /*95a0*/  SYNCS.PHASECHK.TRANS64.TRYWAIT P0, [R11+URZ], R6 ;  /* 0x000000060b0075a7 */ /* 0x000e62000800017f */
[----:B------:R-:W-:-:S05]  /*95b0*/  VIADD R2, R7, 0x1 ;  /* 0x0000000107027836 */ /* 0x000fca0000000000 */
[----:B------:R-:W-:-:S04]  /*95c0*/  ISETP.NE.AND P1, PT, R2, 0x7, PT ;  /* 0x000000070200780c */ /* 0x000fc80003f25270 */
[----:B------:R-:W-:Y:S02]  /*95d0*/  SEL R4, RZ, 0x1, P1 ;  /* 0x00000001ff047807 */ /* 0x000fe40000800000 */
[----:B------:R-:W-:Y:S02]  /*95e0*/  SEL R3, R2, RZ, P1 ;  /* 0x000000ff02037207 */ /* 0x000fe40000800000 */
[----:B------:R-:W-:Y:S01]  /*95f0*/  LOP3.LUT R4, R9, R4, RZ, 0x3c, !PT ;  /* 0x0000000409047212 */ /* 0x000fe200078e3cff */
[----:B-1----:R-:W-:Y:S06]  /*9600*/  @!P0 BRA `(.L_x_191) ;  /* 0x00000004000c8947 */ /* 0x002fec0003800000 */
.L_x_205:
[----:B------:R-:W-:Y:S01]  /*9610*/  IMAD R3, R3, 0x8, R0 ;  /* 0x0000000803037824 */ /* 0x000fe200078e0200 */
[----:B------:R-:W-:-:S07]  /*9620*/  SHF.L.U32 R0, R4, 0x1f, RZ ;  /* 0x0000001f04007819 */ /* 0x000fce00000006ff */
.L_x_192:
[----:B--2---:R2:W3:Y:S02]  /*9630*/  SYNCS.PHASECHK.TRANS64.TRYWAIT P0, [R3+URZ], R0 ;  /* 0x00000000030075a7 */ /* 0x0044e4000800017f */
[----:B---3--:R-:W-:Y:S05]  /*9640*/  @!P0 NANOSLEEP.SYNCS 0x989680 ;  /* 0x009896800000895d */ /* 0x008fea0003900000 */
[----:B------:R-:W3:Y:S02]  /*9650*/  @!P0 SYNCS.PHASECHK.TRANS64 P0, [R3+URZ], R0 ;  /* 0x00000000030085a7 */ /* 0x000ee4000800007f */
[----:B---3--:R-:W-:Y:S05]  /*9660*/  @!P0 BRA `(.L_x_192) ;  /* 0xfffffffc00f08947 */ /* 0x008fea000383ffff */
.L_x_184:
[----:B------:R-:W-:Y:S05]  /*9670*/  BSYNC B0 ;  /* 0x0000000000007941 */ /* 0x000fea0003800000 */
.L_x_183:
[----:B------:R-:W-:Y:S05]  /*9680*/  EXIT ;  /* 0x000000000000794d */ /* 0x000fea0003800000 */
.L_x_17:
[----:B-1----:R-:W-:-:S04]  /*9690*/  IMAD.U32 R11, RZ, RZ, UR6 ;  /* 0x00000006ff0b7e24 */ /* 0x002fc8000f8e00ff */
[----:B------:R1:W4:Y:S03]  /*96a0*/  SYNCS.PHASECHK.TRANS64.TRYWAIT P0, [R11+URZ], R10 ;  /* 0x0000000a0b0075a7 */ /* 0x000326000800017f */
[----:B----4-:R-:W-:Y:S05]  /*96b0*/  @!P0 NANOSLEEP.SYNCS 0x989680 ;  /* 0x009896800000895d */ /* 0x010fea0003900000 */
[----:B------:R-:W4:Y:S02]  /*96c0*/  @!P0 SYNCS.PHASECHK.TRANS64 P0, [R11+URZ], R10 ;  /* 0x0000000a0b0085a7 */ /* 0x000f24000800007f */
[----:B----4-:R-:W-:Y:S05]  /*96d0*/  @!P0 BRA `(.L_x_17) ;  /* 0xfffffffc00ec8947 */ /* 0x010fea000383ffff */
[----:B------:R-:W-:Y:S05]  /*96e0*/  BRA `(.L_x_16) ;  /* 0xffffff7c00b07947 */ /* 0x000fea000383ffff */
.L_x_23:
[----:B-1----:R-:W-:-:S04]  /*96f0*/  IMAD.U32 R12, RZ, RZ, UR12 ;  /* 0x0000000cff0c7e24 */ /* 0x002fc8000f8e00ff */
[----:B------:R1:W4:Y:S03]  /*9700*/  SYNCS.PHASECHK.TRANS64.TRYWAIT P0, [R12+URZ], R11 ;  /* 0x0000000b0c0075a7 */ /* 0x000326000800017f */
[----:B----4-:R-:W-:Y:S05]  /*9710*/  @!P0 NANOSLEEP.SYNCS 0x989680 ;  /* 0x009896800000895d */ /* 0x010fea0003900000 */
[----:B------:R-:W4:Y:S02]  /*9720*/  @!P0 SYNCS.PHASECHK.TRANS64 P0, [R12+URZ], R11 ;  /* 0x0000000b0c0085a7 */ /* 0x000f24000800007f */
[----:B----4-:R-:W-:Y:S05]  /*9730*/  @!P0 BRA `(.L_x_23) ;  /* 0xfffffffc00ec8947 */ /* 0x010fea000383ffff */
[----:B------:R-:W-:Y:S05]  /*9740*/  BRA `(.L_x_22) ;  /* 0xffffff88001c7947 */ /* 0x000fea000383ffff */
.L_x_170:
[----:B------:R-:W-:Y:S01]  /*9750*/  BSSY B1, `(.L_x_193) ;  /* 0x0000006000017945 */ /* 0x000fe20003800000 */
[----:B------:R-:W-:-:S07]  /*9760*/  IMAD.MOV.U32 R7, RZ, RZ, -0x1 ;  /* 0xffffffffff077424 */ /* 0x000fce00078e00ff */
[----:B------:R-:W-:Y:S05]  /*9770*/  WARPSYNC.COLLECTIVE R7, `(.L_x_194) ;  /* 0x00000000070c7348 */ /* 0x000fea0003c00000 */
[----:B------:R-:W-:Y:S02]  /*9780*/  ELECT P1, UR62, PT ;  /* 0x00000000003e782f */ /* 0x000fe40003820000 */
[----:B------:R-:W-:Y:S01]  /*9790*/  MOV R7, UR62 ;  /* 0x0000003e00077c02 */ /* 0x000fe20008000f00 */
[----:B------:R-:W-:Y:S10]  /*97a0*/  ENDCOLLECTIVE ;  /* 0x000000000000791b */ /* 0x000ff40003800000 */
.L_x_194:
[----:B------:R-:W-:Y:S05]  /*97b0*/  BSYNC B1 ;  /* 0x0000000000017941 */ /* 0x000fea0003800000 */
.L_x_193:
[----:B------:R-:W-:Y:S05]  /*97c0*/  BRA `(.L_x_195) ;  /* 0xffffffec00d07947 */ /* 0x000fea000383ffff */
.L_x_173:
[----:B-1----:R1:W2:Y:S02]  /*97d0*/  SYNCS.PHASECHK.TRANS64.TRYWAIT P1, [R19+URZ+0x38], R10 ;  /* 0x0000380a130075a7 */ /* 0x0022a4000802017f */
[----:B--2---:R-:W-:Y:S05]  /*97e0*/  @!P1 NANOSLEEP.SYNCS 0x989680 ;  /* 0x009896800000995d */ /* 0x004fea0003900000 */
[----:B------:R-:W2:Y:S02]  /*97f0*/  @!P1 SYNCS.PHASECHK.TRANS64 P1, [R19+URZ+0x38], R10 ;  /* 0x0000380a130095a7 */ /* 0x000ea4000802007f */
[----:B--2---:R-:W-:Y:S05]  /*9800*/  @!P1 BRA `(.L_x_173) ;  /* 0xfffffffc00f09947 */ /* 0x004fea000383ffff */
[----:B------:R-:W-:Y:S05]  /*9810*/  BRA `(.L_x_196) ;  /* 0xfffffff000047947 */ /* 0x000fea000383ffff */
.L_x_182:
[----:B------:R-:W-:Y:S01]  /*9820*/  BSSY B0, `(.L_x_197) ;  /* 0x0000006000007945 */ /* 0x000fe20003800000 */
[----:B------:R-:W-:-:S07]  /*9830*/  IMAD.MOV.U32 R7, RZ, RZ, -0x1 ;  /* 0xffffffffff077424 */ /* 0x000fce00078e00ff */
[----:B------:R-:W-:Y:S05]  /*9840*/  WARPSYNC.COLLECTIVE R7, `(.L_x_198) ;  /* 0x00000000070c7348 */ /* 0x000fea0003c00000 */
[----:B------:R-:W-:Y:S02]  /*9850*/  ELECT P1, UR62, PT ;  /* 0x00000000003e782f */ /* 0x000fe40003820000 */
[----:B------:R-:W-:Y:S01]  /*9860*/  MOV R7, UR62 ;  /* 0x0000003e00077c02 */ /* 0x000fe20008000f00 */
[----:B------:R-:W-:Y:S10]  /*9870*/  ENDCOLLECTIVE ;  /* 0x000000000000791b */ /* 0x000ff40003800000 */
.L_x_198:
[----:B------:R-:W-:Y:S05]  /*9880*/  BSYNC B0 ;  /* 0x0000000000007941 */ /* 0x000fea0003800000 */
.L_x_197:
[----:B------:R-:W-:Y:S01]  /*9890*/  PLOP3.LUT P0, PT, P1, PT, PT, 0x80, 0x0 ;  /* 0x000000000000781c */ /* 0x000fe20000f0f070 */
[----:B------:R-:W-:-:S12]  /*98a0*/  BRA `(.L_x_199) ;  /* 0xfffffff800587947 */ /* 0x000fd8000383ffff */
.L_x_186:
[----:B0-----:R0:W1:Y:S02]  /*98b0*/  SYNCS.PHASECHK.TRANS64.TRYWAIT P0, [R6+URZ], R3 ;  /* 0x00000003060075a7 */ /* 0x001064000800017f */
[----:B-1----:R-:W-:Y:S05]  /*98c0*/  @!P0 NANOSLEEP.SYNCS 0x989680 ;  /* 0x009896800000895d */ /* 0x002fea0003900000 */
[----:B------:R-:W1:Y:S02]  /*98d0*/  @!P0 SYNCS.PHASECHK.TRANS64 P0, [R6+URZ], R3 ;  /* 0x00000003060085a7 */ /* 0x000e64000800007f */
[----:B-1----:R-:W-:Y:S05]  /*98e0*/  @!P0 BRA `(.L_x_186) ;  /* 0xfffffffc00f08947 */ /* 0x002fea000383ffff */
[----:B------:R-:W-:Y:S05]  /*98f0*/  BRA `(.L_x_200) ;  /* 0xfffffff800987947 */ /* 0x000fea000383ffff */
.L_x_187:
[----:B0-----:R0:W1:Y:S02]  /*9900*/  SYNCS.PHASECHK.TRANS64.TRYWAIT P0, [R7+URZ], R4 ;  /* 0x00000004070075a7 */ /* 0x001064000800017f */
[----:B-1----:R-:W-:Y:S05]  /*9910*/  @!P0 NANOSLEEP.SYNCS 0x989680 ;  /* 0x009896800000895d */ /* 0x002fea0003900000 */
[----:B------:R-:W1:Y:S02]  /*9920*/  @!P0 SYNCS.PHASECHK.TRANS64 P0, [R7+URZ], R4 ;  /* 0x00000004070085a7 */ /* 0x000e64000800007f */
[----:B-1----:R-:W-:Y:S05]  /*9930*/  @!P0 BRA `(.L_x_187) ;  /* 0xfffffffc00f08947 */ /* 0x002fea000383ffff */
[----:B------:R-:W-:Y:S05]  /*9940*/  BRA `(.L_x_201) ;  /* 0xfffffff800a87947 */ /* 0x000fea000383ffff */
.L_x_188:
[----:B0-----:R0:W1:Y:S02]  /*9950*/  SYNCS.PHASECHK.TRANS64.TRYWAIT P0, [R6+URZ], R5 ;  /* 0x00000005060075a7 */ /* 0x001064000800017f */
[----:B-1----:R-:W-:Y:S05]  /*9960*/  @!P0 NANOSLEEP.SYNCS 0x989680 ;  /* 0x009896800000895d */ /* 0x002fea0003900000 */
[----:B------:R-:W1:Y:S02]  /*9970*/  @!P0 SYNCS.PHASECHK.TRANS64 P0, [R6+URZ], R5 ;  /* 0x00000005060085a7 */ /* 0x000e64000800007f */
[----:B-1----:R-:W-:Y:S05]  /*9980*/  @!P0 BRA `(.L_x_188) ;  /* 0xfffffffc00f08947 */ /* 0x002fea000383ffff */
[----:B------:R-:W-:Y:S05]  /*9990*/  BRA `(.L_x_202) ;  /* 0xfffffff800b87947 */ /* 0x000fea000383ffff */
.L_x_189:
[----:B0-----:R0:W1:Y:S02]  /*99a0*/  SYNCS.PHASECHK.TRANS64.TRYWAIT P0, [R9+URZ], R4 ;  /* 0x00000004090075a7 */ /* 0x001064000800017f */
[----:B-1----:R-:W-:Y:S05]  /*99b0*/  @!P0 NANOSLEEP.SYNCS 0x989680 ;  /* 0x009896800000895d */ /* 0x002fea0003900000 */
[----:B------:R-:W1:Y:S02]  /*99c0*/  @!P0 SYNCS.PHASECHK.TRANS64 P0, [R9+URZ], R4 ;  /* 0x00000004090085a7 */ /* 0x000e64000800007f */
[----:B-1----:R-:W-:Y:S05]  /*99d0*/  @!P0 BRA `(.L_x_189) ;  /* 0xfffffffc00f08947 */ /* 0x002fea000383ffff */
[----:B------:R-:W-:Y:S05]  /*99e0*/  BRA `(.L_x_203) ;  /* 0xfffffff800c87947 */ /* 0x000fea000383ffff */
.L_x_190:
[----:B0-----:R0:W1:Y:S02]  /*99f0*/  SYNCS.PHASECHK.TRANS64.TRYWAIT P0, [R10+URZ], R5 ;  /* 0x000000050a0075a7 */ /* 0x001064000800017f */
[----:B-1----:R-:W-:Y:S05]  /*9a00*/  @!P0 NANOSLEEP.SYNCS 0x989680 ;  /* 0x009896800000895d */ /* 0x002fea0003900000 */
[----:B------:R-:W1:Y:S02]  /*9a10*/  @!P0 SYNCS.PHASECHK.TRANS64 P0, [R10+URZ], R5 ;  /* 0x000000050a0085a7 */ /* 0x000e64000800007f */
[----:B-1----:R-:W-:Y:S05]  /*9a20*/  @!P0 BRA `(.L_x_190) ;  /* 0xfffffffc00f08947 */ /* 0x002fea000383ffff */
[----:B------:R-:W-:Y:S05]  /*9a30*/  BRA `(.L_x_204) ;  /* 0xfffffff800d87947 */ /* 0x000fea000383ffff */
.L_x_191:
[----:B-1----:R1:W2:Y:S02]  /*9a40*/  SYNCS.PHASECHK.TRANS64.TRYWAIT P0, [R11+URZ], R6 ;  /* 0x000000060b0075a7 */ /* 0x0022a4000800017f */
[----:B--2---:R-:W-:Y:S05]  /*9a50*/  @!P0 NANOSLEEP.SYNCS 0x989680 ;  /* 0x009896800000895d */ /* 0x004fea0003900000 */
[----:B------:R-:W2:Y:S02]  /*9a60*/  @!P0 SYNCS.PHASECHK.TRANS64 P0, [R11+URZ], R6 ;  /* 0x000000060b0085a7 */ /* 0x000ea4000800007f */
[----:B--2---:R-:W-:Y:S05]  /*9a70*/  @!P0 BRA `(.L_x_191) ;  /* 0xfffffffc00f08947 */ /* 0x004fea000383ffff */
[----:B------:R-:W-:Y:S05]  /*9a80*/  BRA `(.L_x_205) ;  /* 0xfffffff800e07947 */ /* 0x000fea000383ffff */
.L_x_206:
[----:B------:R-:W-:-:S00]  /*9a90*/  BRA `(.L_x_206) ;  /* 0xfffffffc00fc7947 */ /* 0x000fc0000383ffff */
[----:B------:R-:W-:-:S00]  /*9aa0*/  NOP ;  /* 0x0000000000007918 */ /* 0x000fc00000000000 */
        /* <DEDUP_REMOVED lines=13> */
.L_x_207:


//--------------------- .nv.shared._ZN7cutlass13device_kernelINS_4gemm6kernel13GemmUniversalIN4cute5tupleIJiiiiEEENS1_10collective13CollectiveMmaINS1_37MainloopSm90TmaGmmaWarpSpecializedFP8ILi7ENS5_IJNS4_1CILi1EEESB_SB_EEENS1_35KernelTmaWarpSpecializedCooperativeEEENS5_IJNSA_ILi256EEENSA_ILi64EEESG_EEENS_12float_e4m3_tENS5_IJlSB_lEEESI_SJ_NS4_8TiledMMAINS4_8MMA_AtomIJNS4_4SM904GMMA30MMA_64x64x32_F32E4M3E4M3_SS_TNILNSN_7ScaleInE1ELSP_1EEEEEENS4_6LayoutINS5_IJNSA_ILi2EEESB_SB_EEENS5_IJSB_NSA_ILi0EEESV_EEEEENS5_IJNS4_10UnderscoreESY_SY_EEEEENS4_13SM90_TMA_LOADENS4_14ComposedLayoutINS4_7SwizzleILi2ELi4ELi3EEENS4_18smem_ptr_flag_bitsILi8EEENSS_INS5_IJNSA_ILi8EEESG_EEENS5_IJSG_SB_EEEEEEEvNS4_8identityES11_S1B_vS1C_EENS_8epilogue10collective6detail29Sm90TmaWarpSpecializedAdapterINS1F_15DefaultEpilogueISI_SJ_SJ_NS1E_6thread17LinearCombinationISI_Li1EffLNS1J_9ScaleType4KindE0ELNS_15FloatRoundStyleE2ESI_EENS1_15EpilogueDefaultEEEEEvvEEEEvNT_6ParamsE --------------------------
	.section	.nv.shared._ZN7cutlass13device_kernelINS_4gemm6kernel13GemmUniversalIN4cute5tupleIJiiiiEEENS1_10collective13CollectiveMmaINS1_37MainloopSm90TmaGmmaWarpSpecializedFP8ILi7ENS5_IJNS4_1CILi1EEESB_SB_EEENS1_35KernelTmaWarpSpecializedCooperativeEEENS5_IJNSA_ILi256EEENSA_ILi64EEESG_EEENS_12float_e4m3_tENS5_IJlSB_lEEESI_SJ_NS4_8TiledMMAINS4_8MMA_AtomIJNS4_4SM904GMMA30MMA_64x64x32_F32E4M3E4M3_SS_TNILNSN_7ScaleInE1ELSP_1EEEEEENS4_6LayoutINS5_IJNSA_ILi2EEESB_SB_EEENS5_IJSB_NSA_ILi0EEESV_EEEEENS5_IJNS4_10UnderscoreESY_SY_EEEEENS4_13SM90_TMA_LOADENS4_14ComposedLayoutINS4_7SwizzleILi2ELi4ELi3EEENS4_18smem_ptr_flag_bitsILi8EEENSS_INS5_IJNSA_ILi8EEESG_EEENS5_IJSG_SB_EEEEEEEvNS4_8identityES11_S1B_vS1C_EENS_8epilogue10collective6detail29Sm90TmaWarpSpecializedAdapterINS1F_15DefaultEpilogueISI_SJ_SJ_NS1E_6thread17LinearCombinationISI_Li1EffLNS1J_9ScaleType4KindE0ELNS_15FloatRoundStyleE2ESI_EENS1_15EpilogueDefaultEEEEEvvEEEEvNT_6ParamsE,"aw",@nobits
	.sectionflags	@""
	.align	16
	.zero		1024


//--------------------- .nv.shared.reserved.0     --------------------------
	.section	.nv.shared.reserved.0,"aw",@nobits
	.weak		__nv_reservedSMEM_offset_0_alias
	.size		__nv_reservedSMEM_offset_0_alias, 0, 0
	.other		__nv_reservedSMEM_offset_0_alias,@"STO_CUDA_RESERVED_SHARED STV_DEFAULT"
__nv_reservedSMEM_offset_0_alias:
	.zero		0


//--------------------- .nv.global                --------------------------
	.section	.nv.global,"aw",@nobits
.nv.global:
	.type		_ZN40_INTERNAL_ea3d7d85_4_k_cu_6aa3029f_201704cute1_E,@object
	.size		_ZN40_INTERNAL_ea3d7d85_4_k_cu_6aa3029f_201704cute1_E,(_ZN40_INTERNAL_ea3d7d85_4_k_cu_6aa3029f_201704cuda3std3__45__cpo6cbeginE - _ZN40_INTERNAL_ea3d7d85_4_k_cu_6aa3029f_201704cute1_E)
_ZN40_INTERNAL_ea3d7d85_4_k_cu_6aa3029f_201704cute1_E:
	.zero		1
	.type		_ZN40_INTERNAL_ea3d7d85_4_k_cu_6aa3029f_201704cuda3std3__45__cpo6cbeginE,@object
	.size		_ZN40_INTERNAL_ea3d7d85_4_k_cu_6aa3029f_201704cuda3std3__45__cpo6cbeginE,(_ZN40_INTERNAL_ea3d7d85_4_k_cu_6aa3029f_201704cuda3std3__48in_placeE - _ZN40_INTERNAL_ea3d7d85_4_k_cu_6aa3029f_201704cuda3std3__45__cpo6cbeginE)
_ZN40_INTERNAL_ea3d7d85_4_k_cu_6aa3029f_201704cuda3std3__45__cpo6cbeginE:
	.zero		1
	.type		_ZN40_INTERNAL_ea3d7d85_4_k_cu_6aa3029f_201704cuda3std3__48in_placeE,@object
	.size		_ZN40_INTERNAL_ea3d7d85_4_k_cu_6aa3029f_201704cuda3std3__48in_placeE,(_ZN40_INTERNAL_ea3d7d85_4_k_cu_6aa3029f_201704cuda3std6ranges3__45__cpo9iter_moveE - _ZN40_INTERNAL_ea3d7d85_4_k_cu_6aa3029f_201704cuda3std3__48in_placeE)
_ZN40_INTERNAL_ea3d7d85_4_k_cu_6aa3029f_201704cuda3std3__48in_placeE:
	.zero		1
	.type		_ZN40_INTERNAL_ea3d7d85_4_k_cu_6aa3029f_201704cuda3std6ranges3__45__cpo9iter_moveE,@object
	.size		_ZN40_INTERNAL_ea3d7d85_4_k_cu_6aa3029f_201704cuda3std6ranges3__45__cpo9iter_moveE,(_ZN40_INTERNAL_ea3d7d85_4_k_cu_6aa3029f_201704cuda3std3__45__cpo5beginE - _ZN40_INTERNAL_ea3d7d85_4_k_cu_6aa3029f_201704cuda3std6ranges3__45__cpo9iter_moveE)
_ZN40_INTERNAL_ea3d7d85_4_k_cu_6aa3029f_201704cuda3std6ranges3__45__cpo9iter_moveE:
	.zero		1
	.type		_ZN40_INTERNAL_ea3d7d85_4_k_cu_6aa3029f_201704cuda3std3__45__cpo5beginE,@object
	.size		_ZN40_INTERNAL_ea3d7d85_4_k_cu_6aa3029f_201704cuda3std3__45__cpo5beginE,(_ZN40_INTERNAL_ea3d7d85_4_k_cu_6aa3029f_201704cuda3std3__442_GLOBAL__N__ea3d7d85_4_k_cu_6aa3029f_201706ignoreE - _ZN40_INTERNAL_ea3d7d85_4_k_cu_6aa3029f_201704cuda3std3__45__cpo5beginE)
_ZN40_INTERNAL_ea3d7d85_4_k_cu_6aa3029f_201704cuda3std3__45__cpo5beginE:
	.zero		1
	.type		_ZN40_INTERNAL_ea3d7d85_4_k_cu_6aa3029f_201704cuda3std3__442_GLOBAL__N__ea3d7d85_4_k_cu_6aa3029f_201706ignoreE,@object
	.size		_ZN40_INTERNAL_ea3d7d85_4_k_cu_6aa3029f_201704cuda3std3__442_GLOBAL__N__ea3d7d85_4_k_cu_6aa3029f_201706ignoreE,(_ZN40_INTERNAL_ea3d7d85_4_k_cu_6aa3029f_201704cute7productE - _ZN40_INTERNAL_ea3d7d85_4_k_cu_6aa3029f_201704cuda3std3__442_GLOBAL__N__ea3d7d85_4_k_cu_6aa3029f_201706ignoreE)
_ZN40_INTERNAL_ea3d7d85_4_k_cu_6aa3029f_201704cuda3std3__442_GLOBAL__N__ea3d7d85_4_k_cu_6aa3029f_201706ignoreE:
	.zero		1
	.type		_ZN40_INTERNAL_ea3d7d85_4_k_cu_6aa3029f_201704cute7productE,@object
	.size		_ZN40_INTERNAL_ea3d7d85_4_k_cu_6aa3029f_201704cute7productE,(_ZN40_INTERNAL_ea3d7d85_4_k_cu_6aa3029f_201704cuda3std3__45__cpo3endE - _ZN40_INTERNAL_ea3d7d85_4_k_cu_6aa3029f_201704cute7productE)
_ZN40_INTERNAL_ea3d7d85_4_k_cu_6aa3029f_201704cute7productE:
	.zero		1
	.type		_ZN40_INTERNAL_ea3d7d85_4_k_cu_6aa3029f_201704cuda3std3__45__cpo3endE,@object
	.size		_ZN40_INTERNAL_ea3d7d85_4_k_cu_6aa3029f_201704cuda3std3__45__cpo3endE,(_ZN40_INTERNAL_ea3d7d85_4_k_cu_6aa3029f_201704cuda3std3__419piecewise_constructE - _ZN40_INTERNAL_ea3d7d85_4_k_cu_6aa3029f_201704cuda3std3__45__cpo3endE)
_ZN40_INTERNAL_ea3d7d85_4_k_cu_6aa3029f_201704cuda3std3__45__cpo3endE:
	.zero		1
	.type		_ZN40_INTERNAL_ea3d7d85_4_k_cu_6aa3029f_201704cuda3std3__419piecewise_constructE,@object
	.size		_ZN40_INTERNAL_ea3d7d85_4_k_cu_6aa3029f_201704cuda3std3__419piecewise_constructE,(_ZN40_INTERNAL_ea3d7d85_4_k_cu_6aa3029f_201704cuda3std3__45__cpo4cendE - _ZN40_INTERNAL_ea3d7d85_4_k_cu_6aa3029f_201704cuda3std3__419piecewise_constructE)
_ZN40_INTERNAL_ea3d7d85_4_k_cu_6aa3029f_201704cuda3std3__419piecewise_constructE:
	.zero		1
	.type		_ZN40_INTERNAL_ea3d7d85_4_k_cu_6aa3029f_201704cuda3std3__45__cpo4cendE,@object
	.size		_ZN40_INTERNAL_ea3d7d85_4_k_cu_6aa3029f_201704cuda3std3__45__cpo4cendE,(_ZN40_INTERNAL_ea3d7d85_4_k_cu_6aa3029f_201704cuda3std6ranges3__45__cpo4swapE - _ZN40_INTERNAL_ea3d7d85_4_k_cu_6aa3029f_201704cuda3std3__45__cpo4cendE)
_ZN40_INTERNAL_ea3d7d85_4_k_cu_6aa3029f_201704cuda3std3__45__cpo4cendE:
	.zero		1
	.type		_ZN40_INTERNAL_ea3d7d85_4_k_cu_6aa3029f_201704cuda3std6ranges3__45__cpo4swapE,@object
	.size		_ZN40_INTERNAL_ea3d7d85_4_k_cu_6aa3029f_201704cuda3std6ranges3__45__cpo4swapE,(.L_7 - _ZN40_INTERNAL_ea3d7d85_4_k_cu_6aa3029f_201704cuda3std6ranges3__45__cpo4swapE)
_ZN40_INTERNAL_ea3d7d85_4_k_cu_6aa3029f_201704cuda3std6ranges3__45__cpo4swapE:
	.zero		1
.L_7:


//--------------------- .nv.constant0._ZN7cutlass13device_kernelINS_4gemm6kernel13GemmUniversalIN4cute5tupleIJiiiiEEENS1_10collective13CollectiveMmaINS1_37MainloopSm90TmaGmmaWarpSpecializedFP8ILi7ENS5_IJNS4_1CILi1EEESB_SB_EEENS1_35KernelTmaWarpSpecializedCooperativeEEENS5_IJNSA_ILi256EEENSA_ILi64EEESG_EEENS_12float_e4m3_tENS5_IJlSB_lEEESI_SJ_NS4_8TiledMMAINS4_8MMA_AtomIJNS4_4SM904GMMA30MMA_64x64x32_F32E4M3E4M3_SS_TNILNSN_7ScaleInE1ELSP_1EEEEEENS4_6LayoutINS5_IJNSA_ILi2EEESB_SB_EEENS5_IJSB_NSA_ILi0EEESV_EEEEENS5_IJNS4_10UnderscoreESY_SY_EEEEENS4_13SM90_TMA_LOADENS4_14ComposedLayoutINS4_7SwizzleILi2ELi4ELi3EEENS4_18smem_ptr_flag_bitsILi8EEENSS_INS5_IJNSA_ILi8EEESG_EEENS5_IJSG_SB_EEEEEEEvNS4_8identityES11_S1B_vS1C_EENS_8epilogue10collective6detail29Sm90TmaWarpSpecializedAdapterINS1F_15DefaultEpilogueISI_SJ_SJ_NS1E_6thread17LinearCombinationISI_Li1EffLNS1J_9ScaleType4KindE0ELNS_15FloatRoundStyleE2ESI_EENS1_15EpilogueDefaultEEEEEvvEEEEvNT_6ParamsE --------------------------
	.section	.nv.constant0._ZN7cutlass13device_kernelINS_4gemm6kernel13GemmUniversalIN4cute5tupleIJiiiiEEENS1_10collective13CollectiveMmaINS1_37MainloopSm90TmaGmmaWarpSpecializedFP8ILi7ENS5_IJNS4_1CILi1EEESB_SB_EEENS1_35KernelTmaWarpSpecializedCooperativeEEENS5_IJNSA_ILi256EEENSA_ILi64EEESG_EEENS_12float_e4m3_tENS5_IJlSB_lEEESI_SJ_NS4_8TiledMMAINS4_8MMA_AtomIJNS4_4SM904GMMA30MMA_64x64x32_F32E4M3E4M3_SS_TNILNSN_7ScaleInE1ELSP_1EEEEEENS4_6LayoutINS5_IJNSA_ILi2EEESB_SB_EEENS5_IJSB_NSA_ILi0EEESV_EEEEENS5_IJNS4_10UnderscoreESY_SY_EEEEENS4_13SM90_TMA_LOADENS4_14ComposedLayoutINS4_7SwizzleILi2ELi4ELi3EEENS4_18smem_ptr_flag_bitsILi8EEENSS_INS5_IJNSA_ILi8EEESG_EEENS5_IJSG_SB_EEEEEEEvNS4_8identityES11_S1B_vS1C_EENS_8epilogue10collective6detail29Sm90TmaWarpSpecializedAdapterINS1F_15DefaultEpilogueISI_SJ_SJ_NS1E_6thread17LinearCombinationISI_Li1EffLNS1J_9ScaleType4KindE0ELNS_15FloatRoundStyleE2ESI_EENS1_15EpilogueDefaultEEEEEvvEEEEvNT_6ParamsE,"a",@progbits
	.sectionflags	@""
	.align	4
.nv.constant0._ZN7cutlass13device_kernelINS_4gemm6kernel13GemmUniversalIN4cute5tupleIJiiiiEEENS1_10collective13CollectiveMmaINS1_37MainloopSm90TmaGmmaWarpSpecializedFP8ILi7ENS5_IJNS4_1CILi1EEESB_SB_EEENS1_35KernelTmaWarpSpecializedCooperativeEEENS5_IJNSA_ILi256EEENSA_ILi64EEESG_EEENS_12float_e4m3_tENS5_IJlSB_lEEESI_SJ_NS4_8TiledMMAINS4_8MMA_AtomIJNS4_4SM904GMMA30MMA_64x64x32_F32E4M3E4M3_SS_TNILNSN_7ScaleInE1ELSP_1EEEEEENS4_6LayoutINS5_IJNSA_ILi2EEESB_SB_EEENS5_IJSB_NSA_ILi0EEESV_EEEEENS5_IJNS4_10UnderscoreESY_SY_EEEEENS4_13SM90_TMA_LOADENS4_14ComposedLayoutINS4_7SwizzleILi2ELi4ELi3EEENS4_18smem_ptr_flag_bitsILi8EEENSS_INS5_IJNSA_ILi8EEESG_EEENS5_IJSG_SB_EEEEEEEvNS4_8identityES11_S1B_vS1C_EENS_8epilogue10collective6detail29Sm90TmaWarpSpecializedAdapterINS1F_15DefaultEpilogueISI_SJ_SJ_NS1E_6thread17LinearCombinationISI_Li1EffLNS1J_9ScaleType4KindE0ELNS_15FloatRoundStyleE2ESI_EENS1_15EpilogueDefaultEEEEEvvEEEEvNT_6ParamsE:
	.zero		1664


//--------------------- SYMBOLS --------------------------

	.type		.nv.reservedSmem.offset0,@object
	.size		.nv.reservedSmem.offset0,0x4
